//
// Generated by NVIDIA NVVM Compiler
//
// Compiler Build ID: CL-36424714
// Cuda compilation tools, release 13.0, V13.0.88
// Based on NVVM 20.0.0
//

.version 9.0
.target sm_100
.address_size 64

	// .globl	_Z17unpack8bitcomplexPKaP6float2
.global .align 4 .b8 __cudart_i2opi_f[24] = {65, 144, 67, 60, 153, 149, 98, 219, 192, 221, 52, 245, 209, 87, 39, 252, 41, 21, 68, 78, 110, 131, 249, 162};

.visible .entry _Z17unpack8bitcomplexPKaP6float2(
	.param .u64 .ptr .align 1 _Z17unpack8bitcomplexPKaP6float2_param_0,
	.param .u64 .ptr .align 1 _Z17unpack8bitcomplexPKaP6float2_param_1
)
{
	.reg .b16 	%rs<3>;
	.reg .b32 	%r<5>;
	.reg .b32 	%f<3>;
	.reg .b64 	%rd<9>;

	ld.param.u64 	%rd1, [_Z17unpack8bitcomplexPKaP6float2_param_0];
	ld.param.u64 	%rd2, [_Z17unpack8bitcomplexPKaP6float2_param_1];
	cvta.to.global.u64 	%rd3, %rd2;
	cvta.to.global.u64 	%rd4, %rd1;
	mov.u32 	%r1, %ntid.x;
	mov.u32 	%r2, %ctaid.x;
	mov.u32 	%r3, %tid.x;
	mad.lo.s32 	%r4, %r1, %r2, %r3;
	mul.wide.u32 	%rd5, %r4, 2;
	add.s64 	%rd6, %rd4, %rd5;
	ld.global.s8 	%rs1, [%rd6];
	cvt.rn.f32.s16 	%f1, %rs1;
	ld.global.s8 	%rs2, [%rd6+1];
	cvt.rn.f32.s16 	%f2, %rs2;
	mul.wide.u32 	%rd7, %r4, 8;
	add.s64 	%rd8, %rd3, %rd7;
	st.global.v2.f32 	[%rd8], {%f1, %f2};
	ret;

}
	// .globl	_Z18unpack8bitcomplex2PKaP6float2S2_
.visible .entry _Z18unpack8bitcomplex2PKaP6float2S2_(
	.param .u64 .ptr .align 1 _Z18unpack8bitcomplex2PKaP6float2S2__param_0,
	.param .u64 .ptr .align 1 _Z18unpack8bitcomplex2PKaP6float2S2__param_1,
	.param .u64 .ptr .align 1 _Z18unpack8bitcomplex2PKaP6float2S2__param_2
)
{
	.reg .b16 	%rs<5>;
	.reg .b32 	%r<5>;
	.reg .b32 	%f<5>;
	.reg .b64 	%rd<12>;

	ld.param.u64 	%rd1, [_Z18unpack8bitcomplex2PKaP6float2S2__param_0];
	ld.param.u64 	%rd2, [_Z18unpack8bitcomplex2PKaP6float2S2__param_1];
	ld.param.u64 	%rd3, [_Z18unpack8bitcomplex2PKaP6float2S2__param_2];
	cvta.to.global.u64 	%rd4, %rd3;
	cvta.to.global.u64 	%rd5, %rd2;
	cvta.to.global.u64 	%rd6, %rd1;
	mov.u32 	%r1, %ntid.x;
	mov.u32 	%r2, %ctaid.x;
	mov.u32 	%r3, %tid.x;
	mad.lo.s32 	%r4, %r1, %r2, %r3;
	mul.wide.u32 	%rd7, %r4, 4;
	add.s64 	%rd8, %rd6, %rd7;
	ld.global.s8 	%rs1, [%rd8];
	cvt.rn.f32.s16 	%f1, %rs1;
	ld.global.s8 	%rs2, [%rd8+1];
	cvt.rn.f32.s16 	%f2, %rs2;
	mul.wide.u32 	%rd9, %r4, 8;
	add.s64 	%rd10, %rd5, %rd9;
	st.global.v2.f32 	[%rd10], {%f1, %f2};
	ld.global.s8 	%rs3, [%rd8+2];
	cvt.rn.f32.s16 	%f3, %rs3;
	ld.global.s8 	%rs4, [%rd8+3];
	cvt.rn.f32.s16 	%f4, %rs4;
	add.s64 	%rd11, %rd4, %rd9;
	st.global.v2.f32 	[%rd11], {%f3, %f4};
	ret;

}
	// .globl	_Z18unpack8bitcomplex3PKaP6float2S2_i
.visible .entry _Z18unpack8bitcomplex3PKaP6float2S2_i(
	.param .u64 .ptr .align 1 _Z18unpack8bitcomplex3PKaP6float2S2_i_param_0,
	.param .u64 .ptr .align 1 _Z18unpack8bitcomplex3PKaP6float2S2_i_param_1,
	.param .u64 .ptr .align 1 _Z18unpack8bitcomplex3PKaP6float2S2_i_param_2,
	.param .u32 _Z18unpack8bitcomplex3PKaP6float2S2_i_param_3
)
{
	.reg .pred 	%p<8>;
	.reg .b16 	%rs<29>;
	.reg .b32 	%r<21>;
	.reg .b32 	%f<29>;
	.reg .b64 	%rd<64>;

	ld.param.u64 	%rd22, [_Z18unpack8bitcomplex3PKaP6float2S2_i_param_0];
	ld.param.u64 	%rd23, [_Z18unpack8bitcomplex3PKaP6float2S2_i_param_1];
	ld.param.u64 	%rd24, [_Z18unpack8bitcomplex3PKaP6float2S2_i_param_2];
	ld.param.u32 	%r9, [_Z18unpack8bitcomplex3PKaP6float2S2_i_param_3];
	cvta.to.global.u64 	%rd1, %rd24;
	cvta.to.global.u64 	%rd2, %rd23;
	cvta.to.global.u64 	%rd3, %rd22;
	mov.u32 	%r10, %ntid.x;
	mov.u32 	%r11, %ctaid.x;
	mov.u32 	%r12, %tid.x;
	mad.lo.s32 	%r13, %r10, %r11, %r12;
	cvt.u64.u32 	%rd4, %r13;
	mov.u32 	%r14, %nctaid.x;
	mul.lo.s32 	%r15, %r10, %r14;
	cvt.u64.u32 	%rd5, %r15;
	setp.lt.s32 	%p1, %r9, 1;
	@%p1 bra 	$L__BB2_9;
	and.b32  	%r1, %r9, 3;
	setp.lt.u32 	%p2, %r9, 4;
	mov.b32 	%r20, 0;
	@%p2 bra 	$L__BB2_4;
	and.b32  	%r20, %r9, 2147483644;
	neg.s32 	%r18, %r20;
	shl.b64 	%rd25, %rd4, 2;
	add.s64 	%rd63, %rd3, %rd25;
	shl.b64 	%rd7, %rd5, 4;
	shl.b64 	%rd62, %rd4, 3;
	mul.lo.s64 	%rd26, %rd5, 24;
	add.s64 	%rd9, %rd2, %rd26;
	add.s64 	%rd27, %rd5, %rd4;
	shl.b64 	%rd28, %rd27, 2;
	add.s64 	%rd29, %rd28, %rd3;
	add.s64 	%rd61, %rd29, 1;
	add.s64 	%rd11, %rd2, %rd7;
	shl.b64 	%rd12, %rd5, 3;
	add.s64 	%rd13, %rd1, %rd26;
	add.s64 	%rd14, %rd1, %rd7;
	add.s64 	%rd15, %rd1, %rd12;
$L__BB2_3:
	.pragma "nounroll";
	ld.global.s8 	%rs1, [%rd63];
	cvt.rn.f32.s16 	%f1, %rs1;
	ld.global.s8 	%rs2, [%rd63+1];
	cvt.rn.f32.s16 	%f2, %rs2;
	add.s64 	%rd30, %rd2, %rd62;
	st.global.v2.f32 	[%rd30], {%f1, %f2};
	ld.global.s8 	%rs3, [%rd63+2];
	cvt.rn.f32.s16 	%f3, %rs3;
	ld.global.s8 	%rs4, [%rd63+3];
	cvt.rn.f32.s16 	%f4, %rs4;
	add.s64 	%rd31, %rd1, %rd62;
	st.global.v2.f32 	[%rd31], {%f3, %f4};
	ld.global.s8 	%rs5, [%rd61+-1];
	cvt.rn.f32.s16 	%f5, %rs5;
	ld.global.s8 	%rs6, [%rd61];
	cvt.rn.f32.s16 	%f6, %rs6;
	add.s64 	%rd32, %rd30, %rd12;
	st.global.v2.f32 	[%rd32], {%f5, %f6};
	ld.global.s8 	%rs7, [%rd61+1];
	cvt.rn.f32.s16 	%f7, %rs7;
	ld.global.s8 	%rs8, [%rd61+2];
	cvt.rn.f32.s16 	%f8, %rs8;
	add.s64 	%rd33, %rd15, %rd62;
	st.global.v2.f32 	[%rd33], {%f7, %f8};
	add.s64 	%rd34, %rd63, %rd12;
	ld.global.s8 	%rs9, [%rd34];
	cvt.rn.f32.s16 	%f9, %rs9;
	ld.global.s8 	%rs10, [%rd34+1];
	cvt.rn.f32.s16 	%f10, %rs10;
	add.s64 	%rd35, %rd11, %rd62;
	st.global.v2.f32 	[%rd35], {%f9, %f10};
	ld.global.s8 	%rs11, [%rd34+2];
	cvt.rn.f32.s16 	%f11, %rs11;
	ld.global.s8 	%rs12, [%rd34+3];
	cvt.rn.f32.s16 	%f12, %rs12;
	add.s64 	%rd36, %rd14, %rd62;
	st.global.v2.f32 	[%rd36], {%f11, %f12};
	mad.lo.s64 	%rd37, %rd5, 12, %rd63;
	ld.global.s8 	%rs13, [%rd37];
	cvt.rn.f32.s16 	%f13, %rs13;
	ld.global.s8 	%rs14, [%rd37+1];
	cvt.rn.f32.s16 	%f14, %rs14;
	add.s64 	%rd38, %rd9, %rd62;
	st.global.v2.f32 	[%rd38], {%f13, %f14};
	ld.global.s8 	%rs15, [%rd37+2];
	cvt.rn.f32.s16 	%f15, %rs15;
	ld.global.s8 	%rs16, [%rd37+3];
	cvt.rn.f32.s16 	%f16, %rs16;
	add.s64 	%rd39, %rd13, %rd62;
	st.global.v2.f32 	[%rd39], {%f15, %f16};
	add.s32 	%r18, %r18, 4;
	add.s64 	%rd63, %rd63, %rd7;
	shl.b64 	%rd40, %rd5, 5;
	add.s64 	%rd62, %rd62, %rd40;
	add.s64 	%rd61, %rd61, %rd7;
	setp.ne.s32 	%p3, %r18, 0;
	@%p3 bra 	$L__BB2_3;
$L__BB2_4:
	setp.eq.s32 	%p4, %r1, 0;
	@%p4 bra 	$L__BB2_9;
	setp.eq.s32 	%p5, %r1, 1;
	@%p5 bra 	$L__BB2_7;
	cvt.u64.u32 	%rd41, %r20;
	mad.lo.s64 	%rd42, %rd41, %rd5, %rd4;
	shl.b64 	%rd43, %rd42, 2;
	add.s64 	%rd44, %rd3, %rd43;
	ld.global.s8 	%rs17, [%rd44];
	cvt.rn.f32.s16 	%f17, %rs17;
	ld.global.s8 	%rs18, [%rd44+1];
	cvt.rn.f32.s16 	%f18, %rs18;
	shl.b64 	%rd45, %rd42, 3;
	add.s64 	%rd46, %rd2, %rd45;
	st.global.v2.f32 	[%rd46], {%f17, %f18};
	ld.global.s8 	%rs19, [%rd44+2];
	cvt.rn.f32.s16 	%f19, %rs19;
	ld.global.s8 	%rs20, [%rd44+3];
	cvt.rn.f32.s16 	%f20, %rs20;
	add.s64 	%rd47, %rd1, %rd45;
	st.global.v2.f32 	[%rd47], {%f19, %f20};
	add.s64 	%rd48, %rd42, %rd5;
	shl.b64 	%rd49, %rd48, 2;
	add.s64 	%rd50, %rd3, %rd49;
	ld.global.s8 	%rs21, [%rd50];
	cvt.rn.f32.s16 	%f21, %rs21;
	ld.global.s8 	%rs22, [%rd50+1];
	cvt.rn.f32.s16 	%f22, %rs22;
	shl.b64 	%rd51, %rd5, 3;
	add.s64 	%rd52, %rd46, %rd51;
	st.global.v2.f32 	[%rd52], {%f21, %f22};
	ld.global.s8 	%rs23, [%rd50+2];
	cvt.rn.f32.s16 	%f23, %rs23;
	ld.global.s8 	%rs24, [%rd50+3];
	cvt.rn.f32.s16 	%f24, %rs24;
	add.s64 	%rd53, %rd47, %rd51;
	st.global.v2.f32 	[%rd53], {%f23, %f24};
	add.s32 	%r20, %r20, 2;
$L__BB2_7:
	and.b32  	%r17, %r9, 1;
	setp.eq.b32 	%p6, %r17, 1;
	not.pred 	%p7, %p6;
	@%p7 bra 	$L__BB2_9;
	cvt.u64.u32 	%rd54, %r20;
	mad.lo.s64 	%rd55, %rd54, %rd5, %rd4;
	shl.b64 	%rd56, %rd55, 2;
	add.s64 	%rd57, %rd3, %rd56;
	ld.global.s8 	%rs25, [%rd57];
	cvt.rn.f32.s16 	%f25, %rs25;
	ld.global.s8 	%rs26, [%rd57+1];
	cvt.rn.f32.s16 	%f26, %rs26;
	shl.b64 	%rd58, %rd55, 3;
	add.s64 	%rd59, %rd2, %rd58;
	st.global.v2.f32 	[%rd59], {%f25, %f26};
	ld.global.s8 	%rs27, [%rd57+2];
	cvt.rn.f32.s16 	%f27, %rs27;
	ld.global.s8 	%rs28, [%rd57+3];
	cvt.rn.f32.s16 	%f28, %rs28;
	add.s64 	%rd60, %rd1, %rd58;
	st.global.v2.f32 	[%rd60], {%f27, %f28};
$L__BB2_9:
	ret;

}
	// .globl	_Z9fillArrayPai
.visible .entry _Z9fillArrayPai(
	.param .u64 .ptr .align 1 _Z9fillArrayPai_param_0,
	.param .u32 _Z9fillArrayPai_param_1
)
{
	.local .align 4 .b8 	__local_depot3[28];
	.reg .b64 	%SP;
	.reg .b64 	%SPL;
	.reg .pred 	%p<10>;
	.reg .b32 	%r<48>;
	.reg .b32 	%f<30>;
	.reg .b64 	%rd<27>;
	.reg .b64 	%fd<3>;

	mov.u64 	%SPL, __local_depot3;
	ld.param.u64 	%rd12, [_Z9fillArrayPai_param_0];
	ld.param.u32 	%r18, [_Z9fillArrayPai_param_1];
	add.u64 	%rd1, %SPL, 0;
	setp.lt.s32 	%p1, %r18, 1;
	@%p1 bra 	$L__BB3_11;
	mov.u32 	%r20, %ntid.x;
	mov.u32 	%r21, %nctaid.x;
	mul.lo.s32 	%r1, %r20, %r21;
	mov.u32 	%r22, %tid.x;
	mov.u32 	%r23, %ctaid.x;
	mad.lo.s32 	%r24, %r20, %r23, %r22;
	cvt.u64.u32 	%rd2, %r24;
	cvta.to.global.u64 	%rd3, %rd12;
	mov.b32 	%r43, 0;
	mov.u64 	%rd15, __cudart_i2opi_f;
$L__BB3_2:
	mul.wide.u32 	%rd14, %r43, %r1;
	add.s64 	%rd4, %rd14, %rd2;
	cvt.rn.f32.u64 	%f7, %rd4;
	div.rn.f32 	%f1, %f7, 0f42C80000;
	mul.f32 	%f8, %f1, 0f3F22F983;
	cvt.rni.s32.f32 	%r47, %f8;
	cvt.rn.f32.s32 	%f9, %r47;
	fma.rn.f32 	%f10, %f9, 0fBFC90FDA, %f1;
	fma.rn.f32 	%f11, %f9, 0fB3A22168, %f10;
	fma.rn.f32 	%f29, %f9, 0fA7C234C5, %f11;
	abs.f32 	%f3, %f1;
	setp.ltu.f32 	%p2, %f3, 0f47CE4780;
	@%p2 bra 	$L__BB3_10;
	setp.neu.f32 	%p3, %f3, 0f7F800000;
	@%p3 bra 	$L__BB3_5;
	mov.f32 	%f14, 0f00000000;
	mul.rn.f32 	%f29, %f1, %f14;
	mov.b32 	%r47, 0;
	bra.uni 	$L__BB3_10;
$L__BB3_5:
	mov.b32 	%r4, %f1;
	shl.b32 	%r26, %r4, 8;
	or.b32  	%r5, %r26, -2147483648;
	mov.b64 	%rd26, 0;
	mov.b32 	%r44, 0;
	mov.u64 	%rd24, %rd15;
	mov.u64 	%rd25, %rd1;
$L__BB3_6:
	.pragma "nounroll";
	ld.global.nc.u32 	%r27, [%rd24];
	mad.wide.u32 	%rd17, %r27, %r5, %rd26;
	shr.u64 	%rd26, %rd17, 32;
	st.local.u32 	[%rd25], %rd17;
	add.s32 	%r44, %r44, 1;
	add.s64 	%rd25, %rd25, 4;
	add.s64 	%rd24, %rd24, 4;
	setp.ne.s32 	%p4, %r44, 6;
	@%p4 bra 	$L__BB3_6;
	shr.u32 	%r28, %r4, 23;
	st.local.u32 	[%rd1+24], %rd26;
	and.b32  	%r8, %r28, 31;
	add.s32 	%r29, %r28, -128;
	shr.u32 	%r30, %r29, 5;
	mul.wide.u32 	%rd18, %r30, 4;
	sub.s64 	%rd11, %rd1, %rd18;
	ld.local.u32 	%r45, [%rd11+24];
	ld.local.u32 	%r46, [%rd11+20];
	setp.eq.s32 	%p5, %r8, 0;
	@%p5 bra 	$L__BB3_9;
	shf.l.wrap.b32 	%r45, %r46, %r45, %r8;
	ld.local.u32 	%r31, [%rd11+16];
	shf.l.wrap.b32 	%r46, %r31, %r46, %r8;
$L__BB3_9:
	shr.u32 	%r32, %r45, 30;
	shf.l.wrap.b32 	%r33, %r46, %r45, 2;
	shl.b32 	%r34, %r46, 2;
	shr.u32 	%r35, %r33, 31;
	add.s32 	%r47, %r35, %r32;
	shr.s32 	%r36, %r33, 31;
	xor.b32  	%r37, %r36, %r33;
	xor.b32  	%r38, %r36, %r34;
	cvt.u64.u32 	%rd19, %r37;
	shl.b64 	%rd20, %rd19, 32;
	cvt.u64.u32 	%rd21, %r38;
	or.b64  	%rd22, %rd20, %rd21;
	cvt.rn.f64.s64 	%fd1, %rd22;
	mul.f64 	%fd2, %fd1, 0d3BF921FB54442D19;
	cvt.rn.f32.f64 	%f12, %fd2;
	neg.f32 	%f13, %f12;
	setp.lt.s32 	%p6, %r33, 0;
	selp.f32 	%f29, %f13, %f12, %p6;
$L__BB3_10:
	mul.rn.f32 	%f15, %f29, %f29;
	and.b32  	%r40, %r47, 1;
	setp.eq.b32 	%p7, %r40, 1;
	selp.f32 	%f16, 0f3F800000, %f29, %p7;
	fma.rn.f32 	%f17, %f15, %f16, 0f00000000;
	fma.rn.f32 	%f18, %f15, 0f37CBAC00, 0fBAB607ED;
	selp.f32 	%f19, %f18, 0fB94D4153, %p7;
	selp.f32 	%f20, 0f3D2AAABB, 0f3C0885E4, %p7;
	fma.rn.f32 	%f21, %f19, %f15, %f20;
	selp.f32 	%f22, 0fBEFFFFFF, 0fBE2AAAA8, %p7;
	fma.rn.f32 	%f23, %f21, %f15, %f22;
	fma.rn.f32 	%f24, %f23, %f17, %f16;
	and.b32  	%r41, %r47, 2;
	setp.eq.s32 	%p8, %r41, 0;
	mov.f32 	%f25, 0f00000000;
	sub.f32 	%f26, %f25, %f24;
	selp.f32 	%f27, %f24, %f26, %p8;
	mul.f32 	%f28, %f27, 0f41F00000;
	cvt.rzi.s32.f32 	%r42, %f28;
	add.s64 	%rd23, %rd3, %rd4;
	st.global.u8 	[%rd23], %r42;
	add.s32 	%r43, %r43, 1;
	setp.ne.s32 	%p9, %r43, %r18;
	@%p9 bra 	$L__BB3_2;
$L__BB3_11:
	ret;

}
	// .globl	_Z16PowerInterleavedP6float4S0_
.visible .entry _Z16PowerInterleavedP6float4S0_(
	.param .u64 .ptr .align 1 _Z16PowerInterleavedP6float4S0__param_0,
	.param .u64 .ptr .align 1 _Z16PowerInterleavedP6float4S0__param_1
)
{
	.reg .b32 	%r<5>;
	.reg .b32 	%f<25>;
	.reg .b64 	%rd<8>;

	ld.param.u64 	%rd1, [_Z16PowerInterleavedP6float4S0__param_0];
	ld.param.u64 	%rd2, [_Z16PowerInterleavedP6float4S0__param_1];
	cvta.to.global.u64 	%rd3, %rd2;
	cvta.to.global.u64 	%rd4, %rd1;
	mov.u32 	%r1, %ntid.x;
	mov.u32 	%r2, %ctaid.x;
	mov.u32 	%r3, %tid.x;
	mad.lo.s32 	%r4, %r1, %r2, %r3;
	mul.wide.u32 	%rd5, %r4, 16;
	add.s64 	%rd6, %rd4, %rd5;
	ld.global.v4.f32 	{%f1, %f2, %f3, %f4}, [%rd6];
	mul.f32 	%f5, %f2, %f2;
	fma.rn.f32 	%f6, %f1, %f1, %f5;
	add.s64 	%rd7, %rd3, %rd5;
	ld.global.v4.f32 	{%f7, %f8, %f9, %f10}, [%rd7];
	add.f32 	%f11, %f7, %f6;
	mul.f32 	%f12, %f4, %f4;
	fma.rn.f32 	%f13, %f3, %f3, %f12;
	add.f32 	%f14, %f8, %f13;
	st.global.v2.f32 	[%rd7], {%f11, %f14};
	ld.global.v2.f32 	{%f15, %f16}, [%rd6];
	mul.f32 	%f17, %f16, %f4;
	fma.rn.f32 	%f18, %f15, %f3, %f17;
	add.f32 	%f19, %f9, %f18;
	st.global.f32 	[%rd7+8], %f19;
	ld.global.f32 	%f20, [%rd6+8];
	mul.f32 	%f21, %f16, %f20;
	mul.f32 	%f22, %f15, %f4;
	sub.f32 	%f23, %f21, %f22;
	add.f32 	%f24, %f10, %f23;
	st.global.f32 	[%rd7+12], %f24;
	ret;

}
	// .globl	_Z5PowerP6float2S0_P6float4
.visible .entry _Z5PowerP6float2S0_P6float4(
	.param .u64 .ptr .align 1 _Z5PowerP6float2S0_P6float4_param_0,
	.param .u64 .ptr .align 1 _Z5PowerP6float2S0_P6float4_param_1,
	.param .u64 .ptr .align 1 _Z5PowerP6float2S0_P6float4_param_2
)
{
	.reg .b32 	%r<5>;
	.reg .b32 	%f<30>;
	.reg .b64 	%rd<12>;

	ld.param.u64 	%rd1, [_Z5PowerP6float2S0_P6float4_param_0];
	ld.param.u64 	%rd2, [_Z5PowerP6float2S0_P6float4_param_1];
	ld.param.u64 	%rd3, [_Z5PowerP6float2S0_P6float4_param_2];
	cvta.to.global.u64 	%rd4, %rd2;
	cvta.to.global.u64 	%rd5, %rd3;
	cvta.to.global.u64 	%rd6, %rd1;
	mov.u32 	%r1, %ntid.x;
	mov.u32 	%r2, %ctaid.x;
	mov.u32 	%r3, %tid.x;
	mad.lo.s32 	%r4, %r1, %r2, %r3;
	mul.wide.u32 	%rd7, %r4, 8;
	add.s64 	%rd8, %rd6, %rd7;
	ld.global.v2.f32 	{%f1, %f2}, [%rd8];
	mul.f32 	%f3, %f2, %f2;
	fma.rn.f32 	%f4, %f1, %f1, %f3;
	mul.wide.u32 	%rd9, %r4, 16;
	add.s64 	%rd10, %rd5, %rd9;
	ld.global.v4.f32 	{%f5, %f6, %f7, %f8}, [%rd10];
	add.f32 	%f9, %f5, %f4;
	st.global.f32 	[%rd10], %f9;
	add.s64 	%rd11, %rd4, %rd7;
	ld.global.v2.f32 	{%f10, %f11}, [%rd11];
	mul.f32 	%f12, %f11, %f11;
	fma.rn.f32 	%f13, %f10, %f10, %f12;
	add.f32 	%f14, %f6, %f13;
	st.global.f32 	[%rd10+4], %f14;
	ld.global.v2.f32 	{%f15, %f16}, [%rd8];
	ld.global.v2.f32 	{%f17, %f18}, [%rd11];
	mul.f32 	%f19, %f16, %f18;
	fma.rn.f32 	%f20, %f15, %f17, %f19;
	add.f32 	%f21, %f7, %f20;
	st.global.f32 	[%rd10+8], %f21;
	ld.global.v2.f32 	{%f22, %f23}, [%rd8];
	ld.global.v2.f32 	{%f24, %f25}, [%rd11];
	mul.f32 	%f26, %f23, %f24;
	mul.f32 	%f27, %f22, %f25;
	sub.f32 	%f28, %f26, %f27;
	add.f32 	%f29, %f8, %f28;
	st.global.f32 	[%rd10+12], %f29;
	ret;

}
	// .globl	_Z10AccumulateP6float4S0_i
.visible .entry _Z10AccumulateP6float4S0_i(
	.param .u64 .ptr .align 1 _Z10AccumulateP6float4S0_i_param_0,
	.param .u64 .ptr .align 1 _Z10AccumulateP6float4S0_i_param_1,
	.param .u32 _Z10AccumulateP6float4S0_i_param_2
)
{
	.reg .pred 	%p<10>;
	.reg .b32 	%r<40>;
	.reg .b32 	%f<157>;
	.reg .b64 	%rd<60>;

	ld.param.u64 	%rd10, [_Z10AccumulateP6float4S0_i_param_0];
	ld.param.u64 	%rd11, [_Z10AccumulateP6float4S0_i_param_1];
	ld.param.u32 	%r17, [_Z10AccumulateP6float4S0_i_param_2];
	cvta.to.global.u64 	%rd12, %rd11;
	cvta.to.global.u64 	%rd13, %rd10;
	mov.u32 	%r18, %ntid.x;
	mov.u32 	%r19, %ctaid.x;
	mov.u32 	%r20, %tid.x;
	mad.lo.s32 	%r1, %r18, %r19, %r20;
	mov.u32 	%r21, %nctaid.x;
	mul.lo.s32 	%r2, %r18, %r21;
	mul.wide.u32 	%rd14, %r1, 16;
	add.s64 	%rd1, %rd12, %rd14;
	add.s64 	%rd2, %rd13, %rd14;
	ld.global.v4.f32 	{%f152, %f151, %f150, %f149}, [%rd2];
	st.global.v4.f32 	[%rd1], {%f152, %f151, %f150, %f149};
	setp.lt.s32 	%p1, %r17, 2;
	@%p1 bra 	$L__BB6_13;
	add.s32 	%r3, %r17, -1;
	add.s32 	%r23, %r17, -2;
	setp.lt.u32 	%p2, %r23, 7;
	mov.b32 	%r38, 1;
	@%p2 bra 	$L__BB6_5;
	ld.param.u64 	%rd58, [_Z10AccumulateP6float4S0_i_param_0];
	cvta.to.global.u64 	%rd59, %rd58;
	and.b32  	%r25, %r3, -8;
	neg.s32 	%r36, %r25;
	mul.wide.u32 	%rd4, %r2, 128;
	mul.wide.u32 	%rd16, %r2, 32;
	add.s64 	%rd5, %rd16, %rd14;
	mul.wide.u32 	%rd17, %r2, 80;
	add.s64 	%rd6, %rd17, %rd14;
	mul.wide.u32 	%rd18, %r2, 96;
	add.s64 	%rd7, %rd18, %rd14;
	mov.b32 	%r35, 0;
$L__BB6_3:
	.pragma "nounroll";
	mul.wide.u32 	%rd19, %r2, 16;
	mov.u32 	%r28, %tid.x;
	mad.lo.s32 	%r29, %r18, %r19, %r28;
	mul.wide.u32 	%rd20, %r29, 16;
	add.s64 	%rd21, %rd19, %rd20;
	add.s64 	%rd22, %rd59, %rd21;
	ld.global.v4.f32 	{%f33, %f34, %f35, %f36}, [%rd22];
	add.f32 	%f37, %f33, %f152;
	add.f32 	%f38, %f34, %f151;
	add.f32 	%f39, %f35, %f150;
	add.f32 	%f40, %f36, %f149;
	st.global.v4.f32 	[%rd1], {%f37, %f38, %f39, %f40};
	add.s64 	%rd23, %rd59, %rd5;
	ld.global.v4.f32 	{%f41, %f42, %f43, %f44}, [%rd23];
	add.f32 	%f45, %f41, %f37;
	add.f32 	%f46, %f42, %f38;
	add.f32 	%f47, %f43, %f39;
	add.f32 	%f48, %f44, %f40;
	st.global.v4.f32 	[%rd1], {%f45, %f46, %f47, %f48};
	mul.wide.u32 	%rd24, %r2, 48;
	add.s64 	%rd25, %rd24, %rd20;
	add.s64 	%rd26, %rd59, %rd25;
	ld.global.v4.f32 	{%f49, %f50, %f51, %f52}, [%rd26];
	add.f32 	%f53, %f49, %f45;
	add.f32 	%f54, %f50, %f46;
	add.f32 	%f55, %f51, %f47;
	add.f32 	%f56, %f52, %f48;
	st.global.v4.f32 	[%rd1], {%f53, %f54, %f55, %f56};
	mul.wide.u32 	%rd27, %r2, 64;
	add.s64 	%rd28, %rd27, %rd20;
	add.s64 	%rd29, %rd59, %rd28;
	ld.global.v4.f32 	{%f57, %f58, %f59, %f60}, [%rd29];
	add.f32 	%f61, %f57, %f53;
	add.f32 	%f62, %f58, %f54;
	add.f32 	%f63, %f59, %f55;
	add.f32 	%f64, %f60, %f56;
	st.global.v4.f32 	[%rd1], {%f61, %f62, %f63, %f64};
	add.s64 	%rd30, %rd59, %rd6;
	ld.global.v4.f32 	{%f65, %f66, %f67, %f68}, [%rd30];
	add.f32 	%f69, %f65, %f61;
	add.f32 	%f70, %f66, %f62;
	add.f32 	%f71, %f67, %f63;
	add.f32 	%f72, %f68, %f64;
	st.global.v4.f32 	[%rd1], {%f69, %f70, %f71, %f72};
	add.s64 	%rd31, %rd59, %rd7;
	ld.global.v4.f32 	{%f73, %f74, %f75, %f76}, [%rd31];
	add.f32 	%f77, %f73, %f69;
	add.f32 	%f78, %f74, %f70;
	add.f32 	%f79, %f75, %f71;
	add.f32 	%f80, %f76, %f72;
	st.global.v4.f32 	[%rd1], {%f77, %f78, %f79, %f80};
	mul.wide.u32 	%rd32, %r2, 112;
	add.s64 	%rd33, %rd32, %rd20;
	add.s64 	%rd34, %rd59, %rd33;
	ld.global.v4.f32 	{%f81, %f82, %f83, %f84}, [%rd34];
	add.f32 	%f85, %f81, %f77;
	add.f32 	%f86, %f82, %f78;
	add.f32 	%f87, %f83, %f79;
	add.f32 	%f88, %f84, %f80;
	st.global.v4.f32 	[%rd1], {%f85, %f86, %f87, %f88};
	add.s64 	%rd35, %rd4, %rd20;
	add.s64 	%rd36, %rd59, %rd35;
	ld.global.v4.f32 	{%f89, %f90, %f91, %f92}, [%rd36];
	add.f32 	%f152, %f89, %f85;
	add.f32 	%f151, %f90, %f86;
	add.f32 	%f150, %f91, %f87;
	add.f32 	%f149, %f92, %f88;
	st.global.v4.f32 	[%rd1], {%f152, %f151, %f150, %f149};
	add.s32 	%r36, %r36, 8;
	add.s32 	%r35, %r35, 8;
	add.s64 	%rd59, %rd59, %rd4;
	setp.ne.s32 	%p3, %r36, 0;
	@%p3 bra 	$L__BB6_3;
	add.s32 	%r38, %r35, 1;
$L__BB6_5:
	and.b32  	%r11, %r3, 7;
	setp.eq.s32 	%p4, %r11, 0;
	@%p4 bra 	$L__BB6_13;
	and.b32  	%r12, %r3, 3;
	setp.lt.u32 	%p5, %r11, 4;
	@%p5 bra 	$L__BB6_8;
	mul.wide.u32 	%rd37, %r38, %r2;
	shl.b64 	%rd38, %rd37, 4;
	add.s64 	%rd39, %rd2, %rd38;
	ld.global.v4.f32 	{%f93, %f94, %f95, %f96}, [%rd39];
	add.f32 	%f97, %f93, %f152;
	add.f32 	%f98, %f94, %f151;
	add.f32 	%f99, %f95, %f150;
	add.f32 	%f100, %f96, %f149;
	st.global.v4.f32 	[%rd1], {%f97, %f98, %f99, %f100};
	add.s32 	%r30, %r38, 1;
	mul.wide.u32 	%rd40, %r30, %r2;
	shl.b64 	%rd41, %rd40, 4;
	add.s64 	%rd42, %rd2, %rd41;
	ld.global.v4.f32 	{%f101, %f102, %f103, %f104}, [%rd42];
	add.f32 	%f105, %f101, %f97;
	add.f32 	%f106, %f102, %f98;
	add.f32 	%f107, %f103, %f99;
	add.f32 	%f108, %f104, %f100;
	st.global.v4.f32 	[%rd1], {%f105, %f106, %f107, %f108};
	add.s32 	%r31, %r38, 2;
	mul.wide.u32 	%rd43, %r31, %r2;
	shl.b64 	%rd44, %rd43, 4;
	add.s64 	%rd45, %rd2, %rd44;
	ld.global.v4.f32 	{%f109, %f110, %f111, %f112}, [%rd45];
	add.f32 	%f113, %f109, %f105;
	add.f32 	%f114, %f110, %f106;
	add.f32 	%f115, %f111, %f107;
	add.f32 	%f116, %f112, %f108;
	st.global.v4.f32 	[%rd1], {%f113, %f114, %f115, %f116};
	add.s32 	%r32, %r38, 3;
	mul.wide.u32 	%rd46, %r32, %r2;
	shl.b64 	%rd47, %rd46, 4;
	add.s64 	%rd48, %rd2, %rd47;
	ld.global.v4.f32 	{%f117, %f118, %f119, %f120}, [%rd48];
	add.f32 	%f152, %f117, %f113;
	add.f32 	%f151, %f118, %f114;
	add.f32 	%f150, %f119, %f115;
	add.f32 	%f149, %f120, %f116;
	st.global.v4.f32 	[%rd1], {%f152, %f151, %f150, %f149};
	add.s32 	%r38, %r38, 4;
$L__BB6_8:
	setp.eq.s32 	%p6, %r12, 0;
	@%p6 bra 	$L__BB6_13;
	setp.eq.s32 	%p7, %r12, 1;
	@%p7 bra 	$L__BB6_11;
	mul.wide.u32 	%rd49, %r38, %r2;
	shl.b64 	%rd50, %rd49, 4;
	add.s64 	%rd51, %rd2, %rd50;
	ld.global.v4.f32 	{%f121, %f122, %f123, %f124}, [%rd51];
	add.f32 	%f125, %f121, %f152;
	add.f32 	%f126, %f122, %f151;
	add.f32 	%f127, %f123, %f150;
	add.f32 	%f128, %f124, %f149;
	st.global.v4.f32 	[%rd1], {%f125, %f126, %f127, %f128};
	add.s32 	%r33, %r38, 1;
	mul.wide.u32 	%rd52, %r33, %r2;
	shl.b64 	%rd53, %rd52, 4;
	add.s64 	%rd54, %rd2, %rd53;
	ld.global.v4.f32 	{%f129, %f130, %f131, %f132}, [%rd54];
	add.f32 	%f152, %f129, %f125;
	add.f32 	%f151, %f130, %f126;
	add.f32 	%f150, %f131, %f127;
	add.f32 	%f149, %f132, %f128;
	st.global.v4.f32 	[%rd1], {%f152, %f151, %f150, %f149};
	add.s32 	%r38, %r38, 2;
$L__BB6_11:
	and.b32  	%r34, %r3, 1;
	setp.eq.b32 	%p8, %r34, 1;
	not.pred 	%p9, %p8;
	@%p9 bra 	$L__BB6_13;
	mul.wide.u32 	%rd55, %r38, %r2;
	shl.b64 	%rd56, %rd55, 4;
	add.s64 	%rd57, %rd2, %rd56;
	ld.global.v4.f32 	{%f133, %f134, %f135, %f136}, [%rd57];
	add.f32 	%f137, %f133, %f152;
	add.f32 	%f138, %f134, %f151;
	add.f32 	%f139, %f135, %f150;
	add.f32 	%f140, %f136, %f149;
	st.global.v4.f32 	[%rd1], {%f137, %f138, %f139, %f140};
$L__BB6_13:
	ret;

}
	// .globl	_Z15PowerAccumulateP6float2S0_P6float4i
.visible .entry _Z15PowerAccumulateP6float2S0_P6float4i(
	.param .u64 .ptr .align 1 _Z15PowerAccumulateP6float2S0_P6float4i_param_0,
	.param .u64 .ptr .align 1 _Z15PowerAccumulateP6float2S0_P6float4i_param_1,
	.param .u64 .ptr .align 1 _Z15PowerAccumulateP6float2S0_P6float4i_param_2,
	.param .u32 _Z15PowerAccumulateP6float2S0_P6float4i_param_3
)
{
	.reg .pred 	%p<8>;
	.reg .b32 	%r<33>;
	.reg .b32 	%f<229>;
	.reg .b64 	%rd<50>;

	ld.param.u64 	%rd17, [_Z15PowerAccumulateP6float2S0_P6float4i_param_0];
	ld.param.u64 	%rd18, [_Z15PowerAccumulateP6float2S0_P6float4i_param_1];
	ld.param.u64 	%rd19, [_Z15PowerAccumulateP6float2S0_P6float4i_param_2];
	ld.param.u32 	%r14, [_Z15PowerAccumulateP6float2S0_P6float4i_param_3];
	cvta.to.global.u64 	%rd1, %rd18;
	cvta.to.global.u64 	%rd20, %rd19;
	cvta.to.global.u64 	%rd2, %rd17;
	mov.u32 	%r15, %ntid.x;
	mov.u32 	%r16, %nctaid.y;
	mov.u32 	%r17, %ctaid.x;
	mov.u32 	%r18, %tid.x;
	mov.u32 	%r19, %ctaid.y;
	mad.lo.s32 	%r20, %r17, %r16, %r19;
	mad.lo.s32 	%r1, %r20, %r15, %r18;
	mov.u32 	%r21, %nctaid.x;
	mul.lo.s32 	%r22, %r15, %r21;
	mul.lo.s32 	%r2, %r22, %r16;
	mul.wide.u32 	%rd21, %r1, 8;
	add.s64 	%rd3, %rd2, %rd21;
	ld.global.v2.f32 	{%f25, %f26}, [%rd3];
	mul.f32 	%f27, %f26, %f26;
	fma.rn.f32 	%f28, %f25, %f25, %f27;
	mul.wide.u32 	%rd22, %r1, 16;
	add.s64 	%rd4, %rd20, %rd22;
	ld.global.v4.f32 	{%f29, %f30, %f31, %f32}, [%rd4];
	add.f32 	%f228, %f29, %f28;
	st.global.f32 	[%rd4], %f228;
	add.s64 	%rd5, %rd1, %rd21;
	ld.global.v2.f32 	{%f33, %f34}, [%rd5];
	mul.f32 	%f35, %f34, %f34;
	fma.rn.f32 	%f36, %f33, %f33, %f35;
	add.f32 	%f227, %f30, %f36;
	st.global.f32 	[%rd4+4], %f227;
	ld.global.v2.f32 	{%f37, %f38}, [%rd3];
	ld.global.v2.f32 	{%f39, %f40}, [%rd5];
	mul.f32 	%f41, %f38, %f40;
	fma.rn.f32 	%f42, %f37, %f39, %f41;
	add.f32 	%f226, %f31, %f42;
	st.global.f32 	[%rd4+8], %f226;
	ld.global.v2.f32 	{%f43, %f44}, [%rd3];
	ld.global.v2.f32 	{%f45, %f46}, [%rd5];
	mul.f32 	%f47, %f44, %f45;
	mul.f32 	%f48, %f43, %f46;
	sub.f32 	%f49, %f47, %f48;
	add.f32 	%f225, %f32, %f49;
	st.global.f32 	[%rd4+12], %f225;
	setp.lt.s32 	%p1, %r14, 2;
	@%p1 bra 	$L__BB7_10;
	add.s32 	%r3, %r14, -1;
	add.s32 	%r24, %r14, -2;
	setp.lt.u32 	%p2, %r24, 3;
	mov.b32 	%r32, 1;
	@%p2 bra 	$L__BB7_5;
	and.b32  	%r26, %r3, -4;
	neg.s32 	%r30, %r26;
	mul.wide.u32 	%rd23, %r2, 8;
	add.s64 	%rd6, %rd1, %rd23;
	mul.wide.u32 	%rd49, %r1, 8;
	mul.wide.u32 	%rd8, %r2, 32;
	mul.wide.u32 	%rd24, %r2, 16;
	add.s64 	%rd9, %rd1, %rd24;
	mul.wide.u32 	%rd25, %r2, 24;
	add.s64 	%rd10, %rd1, %rd25;
	add.s64 	%rd11, %rd1, %rd8;
	add.s64 	%rd12, %rd2, %rd23;
	add.s64 	%rd13, %rd2, %rd24;
	add.s64 	%rd14, %rd2, %rd25;
	mov.b32 	%r29, 0;
$L__BB7_3:
	.pragma "nounroll";
	ld.param.u64 	%rd48, [_Z15PowerAccumulateP6float2S0_P6float4i_param_0];
	add.s64 	%rd26, %rd12, %rd49;
	ld.global.v2.f32 	{%f50, %f51}, [%rd26];
	mul.f32 	%f52, %f51, %f51;
	fma.rn.f32 	%f53, %f50, %f50, %f52;
	add.f32 	%f54, %f228, %f53;
	st.global.f32 	[%rd4], %f54;
	add.s64 	%rd27, %rd6, %rd49;
	ld.global.v2.f32 	{%f55, %f56}, [%rd27];
	mul.f32 	%f57, %f56, %f56;
	fma.rn.f32 	%f58, %f55, %f55, %f57;
	add.f32 	%f59, %f227, %f58;
	st.global.f32 	[%rd4+4], %f59;
	ld.global.v2.f32 	{%f60, %f61}, [%rd26];
	ld.global.v2.f32 	{%f62, %f63}, [%rd27];
	mul.f32 	%f64, %f61, %f63;
	fma.rn.f32 	%f65, %f60, %f62, %f64;
	add.f32 	%f66, %f226, %f65;
	st.global.f32 	[%rd4+8], %f66;
	ld.global.v2.f32 	{%f67, %f68}, [%rd26];
	ld.global.v2.f32 	{%f69, %f70}, [%rd27];
	mul.f32 	%f71, %f68, %f69;
	mul.f32 	%f72, %f67, %f70;
	sub.f32 	%f73, %f71, %f72;
	add.f32 	%f74, %f225, %f73;
	st.global.f32 	[%rd4+12], %f74;
	add.s64 	%rd28, %rd13, %rd49;
	ld.global.v2.f32 	{%f75, %f76}, [%rd28];
	mul.f32 	%f77, %f76, %f76;
	fma.rn.f32 	%f78, %f75, %f75, %f77;
	add.f32 	%f79, %f54, %f78;
	st.global.f32 	[%rd4], %f79;
	add.s64 	%rd29, %rd9, %rd49;
	ld.global.v2.f32 	{%f80, %f81}, [%rd29];
	mul.f32 	%f82, %f81, %f81;
	fma.rn.f32 	%f83, %f80, %f80, %f82;
	add.f32 	%f84, %f59, %f83;
	st.global.f32 	[%rd4+4], %f84;
	ld.global.v2.f32 	{%f85, %f86}, [%rd28];
	ld.global.v2.f32 	{%f87, %f88}, [%rd29];
	mul.f32 	%f89, %f86, %f88;
	fma.rn.f32 	%f90, %f85, %f87, %f89;
	add.f32 	%f91, %f66, %f90;
	st.global.f32 	[%rd4+8], %f91;
	ld.global.v2.f32 	{%f92, %f93}, [%rd28];
	ld.global.v2.f32 	{%f94, %f95}, [%rd29];
	mul.f32 	%f96, %f93, %f94;
	mul.f32 	%f97, %f92, %f95;
	sub.f32 	%f98, %f96, %f97;
	add.f32 	%f99, %f74, %f98;
	st.global.f32 	[%rd4+12], %f99;
	add.s64 	%rd30, %rd14, %rd49;
	ld.global.v2.f32 	{%f100, %f101}, [%rd30];
	mul.f32 	%f102, %f101, %f101;
	fma.rn.f32 	%f103, %f100, %f100, %f102;
	add.f32 	%f104, %f79, %f103;
	st.global.f32 	[%rd4], %f104;
	add.s64 	%rd31, %rd10, %rd49;
	ld.global.v2.f32 	{%f105, %f106}, [%rd31];
	mul.f32 	%f107, %f106, %f106;
	fma.rn.f32 	%f108, %f105, %f105, %f107;
	add.f32 	%f109, %f84, %f108;
	st.global.f32 	[%rd4+4], %f109;
	ld.global.v2.f32 	{%f110, %f111}, [%rd30];
	ld.global.v2.f32 	{%f112, %f113}, [%rd31];
	mul.f32 	%f114, %f111, %f113;
	fma.rn.f32 	%f115, %f110, %f112, %f114;
	add.f32 	%f116, %f91, %f115;
	st.global.f32 	[%rd4+8], %f116;
	ld.global.v2.f32 	{%f117, %f118}, [%rd30];
	ld.global.v2.f32 	{%f119, %f120}, [%rd31];
	mul.f32 	%f121, %f118, %f119;
	mul.f32 	%f122, %f117, %f120;
	sub.f32 	%f123, %f121, %f122;
	add.f32 	%f124, %f99, %f123;
	st.global.f32 	[%rd4+12], %f124;
	cvta.to.global.u64 	%rd32, %rd48;
	add.s64 	%rd33, %rd32, %rd8;
	add.s64 	%rd34, %rd33, %rd49;
	ld.global.v2.f32 	{%f125, %f126}, [%rd34];
	mul.f32 	%f127, %f126, %f126;
	fma.rn.f32 	%f128, %f125, %f125, %f127;
	add.f32 	%f228, %f104, %f128;
	st.global.f32 	[%rd4], %f228;
	add.s64 	%rd35, %rd11, %rd49;
	ld.global.v2.f32 	{%f129, %f130}, [%rd35];
	mul.f32 	%f131, %f130, %f130;
	fma.rn.f32 	%f132, %f129, %f129, %f131;
	add.f32 	%f227, %f109, %f132;
	st.global.f32 	[%rd4+4], %f227;
	ld.global.v2.f32 	{%f133, %f134}, [%rd34];
	ld.global.v2.f32 	{%f135, %f136}, [%rd35];
	mul.f32 	%f137, %f134, %f136;
	fma.rn.f32 	%f138, %f133, %f135, %f137;
	add.f32 	%f226, %f116, %f138;
	st.global.f32 	[%rd4+8], %f226;
	ld.global.v2.f32 	{%f139, %f140}, [%rd34];
	ld.global.v2.f32 	{%f141, %f142}, [%rd35];
	mul.f32 	%f143, %f140, %f141;
	mul.f32 	%f144, %f139, %f142;
	sub.f32 	%f145, %f143, %f144;
	add.f32 	%f225, %f124, %f145;
	st.global.f32 	[%rd4+12], %f225;
	add.s32 	%r30, %r30, 4;
	add.s32 	%r29, %r29, 4;
	add.s64 	%rd49, %rd49, %rd8;
	setp.ne.s32 	%p3, %r30, 0;
	@%p3 bra 	$L__BB7_3;
	add.s32 	%r32, %r29, 1;
$L__BB7_5:
	and.b32  	%r11, %r3, 3;
	setp.eq.s32 	%p4, %r11, 0;
	@%p4 bra 	$L__BB7_10;
	setp.eq.s32 	%p5, %r11, 1;
	@%p5 bra 	$L__BB7_8;
	mul.wide.u32 	%rd36, %r32, %r2;
	shl.b64 	%rd37, %rd36, 3;
	add.s64 	%rd38, %rd3, %rd37;
	ld.global.v2.f32 	{%f146, %f147}, [%rd38];
	mul.f32 	%f148, %f147, %f147;
	fma.rn.f32 	%f149, %f146, %f146, %f148;
	add.f32 	%f150, %f228, %f149;
	st.global.f32 	[%rd4], %f150;
	add.s64 	%rd39, %rd5, %rd37;
	ld.global.v2.f32 	{%f151, %f152}, [%rd39];
	mul.f32 	%f153, %f152, %f152;
	fma.rn.f32 	%f154, %f151, %f151, %f153;
	add.f32 	%f155, %f227, %f154;
	st.global.f32 	[%rd4+4], %f155;
	ld.global.v2.f32 	{%f156, %f157}, [%rd38];
	ld.global.v2.f32 	{%f158, %f159}, [%rd39];
	mul.f32 	%f160, %f157, %f159;
	fma.rn.f32 	%f161, %f156, %f158, %f160;
	add.f32 	%f162, %f226, %f161;
	st.global.f32 	[%rd4+8], %f162;
	ld.global.v2.f32 	{%f163, %f164}, [%rd38];
	ld.global.v2.f32 	{%f165, %f166}, [%rd39];
	mul.f32 	%f167, %f164, %f165;
	mul.f32 	%f168, %f163, %f166;
	sub.f32 	%f169, %f167, %f168;
	add.f32 	%f170, %f225, %f169;
	st.global.f32 	[%rd4+12], %f170;
	add.s32 	%r27, %r32, 1;
	mul.wide.u32 	%rd40, %r27, %r2;
	shl.b64 	%rd41, %rd40, 3;
	add.s64 	%rd42, %rd3, %rd41;
	ld.global.v2.f32 	{%f171, %f172}, [%rd42];
	mul.f32 	%f173, %f172, %f172;
	fma.rn.f32 	%f174, %f171, %f171, %f173;
	add.f32 	%f228, %f150, %f174;
	st.global.f32 	[%rd4], %f228;
	add.s64 	%rd43, %rd5, %rd41;
	ld.global.v2.f32 	{%f175, %f176}, [%rd43];
	mul.f32 	%f177, %f176, %f176;
	fma.rn.f32 	%f178, %f175, %f175, %f177;
	add.f32 	%f227, %f155, %f178;
	st.global.f32 	[%rd4+4], %f227;
	ld.global.v2.f32 	{%f179, %f180}, [%rd42];
	ld.global.v2.f32 	{%f181, %f182}, [%rd43];
	mul.f32 	%f183, %f180, %f182;
	fma.rn.f32 	%f184, %f179, %f181, %f183;
	add.f32 	%f226, %f162, %f184;
	st.global.f32 	[%rd4+8], %f226;
	ld.global.v2.f32 	{%f185, %f186}, [%rd42];
	ld.global.v2.f32 	{%f187, %f188}, [%rd43];
	mul.f32 	%f189, %f186, %f187;
	mul.f32 	%f190, %f185, %f188;
	sub.f32 	%f191, %f189, %f190;
	add.f32 	%f225, %f170, %f191;
	st.global.f32 	[%rd4+12], %f225;
	add.s32 	%r32, %r32, 2;
$L__BB7_8:
	and.b32  	%r28, %r3, 1;
	setp.eq.b32 	%p6, %r28, 1;
	not.pred 	%p7, %p6;
	@%p7 bra 	$L__BB7_10;
	mul.wide.u32 	%rd44, %r32, %r2;
	shl.b64 	%rd45, %rd44, 3;
	add.s64 	%rd46, %rd3, %rd45;
	ld.global.v2.f32 	{%f192, %f193}, [%rd46];
	mul.f32 	%f194, %f193, %f193;
	fma.rn.f32 	%f195, %f192, %f192, %f194;
	add.f32 	%f196, %f228, %f195;
	st.global.f32 	[%rd4], %f196;
	add.s64 	%rd47, %rd5, %rd45;
	ld.global.v2.f32 	{%f197, %f198}, [%rd47];
	mul.f32 	%f199, %f198, %f198;
	fma.rn.f32 	%f200, %f197, %f197, %f199;
	add.f32 	%f201, %f227, %f200;
	st.global.f32 	[%rd4+4], %f201;
	ld.global.v2.f32 	{%f202, %f203}, [%rd46];
	ld.global.v2.f32 	{%f204, %f205}, [%rd47];
	mul.f32 	%f206, %f203, %f205;
	fma.rn.f32 	%f207, %f202, %f204, %f206;
	add.f32 	%f208, %f226, %f207;
	st.global.f32 	[%rd4+8], %f208;
	ld.global.v2.f32 	{%f209, %f210}, [%rd46];
	ld.global.v2.f32 	{%f211, %f212}, [%rd47];
	mul.f32 	%f213, %f210, %f211;
	mul.f32 	%f214, %f209, %f212;
	sub.f32 	%f215, %f213, %f214;
	add.f32 	%f216, %f225, %f215;
	st.global.f32 	[%rd4+12], %f216;
$L__BB7_10:
	ret;

}


// ===== COMPILED SASS (sm_100) =====

	.target	sm_100

	.elftype	@"ET_EXEC"


//--------------------- .note.nv.tkinfo           --------------------------
	.section	.note.nv.tkinfo,"",@"SHT_NOTE"
	.sectionflags	@"SHF_NOTE_NV_TKINFO"
	.tkinfo
        /*0018*/ 	.word	0x00000002
        /*0030*/ 	.string	""
        /*0030*/ 	.string	"ptxas"
        /*0030*/ 	.string	"Cuda compilation tools, release 13.0, V13.0.88"
        /*0030*/ 	.string	"Build cuda_13.0.r13.0/compiler.36424714_0"
        /*0030*/ 	.string	"-arch sm_100 -m 64 "



//--------------------- .note.nv.cuinfo           --------------------------
	.section	.note.nv.cuinfo,"",@"SHT_NOTE"
	.sectionflags	@"SHF_NOTE_NV_CUINFO"
        /*0018*/ 	.short	0x0002
        /*001a*/ 	.short	0x0064
        /*001c*/ 	.short	0x0082
	.zero		2


//--------------------- .nv.info                  --------------------------
	.section	.nv.info,"",@"SHT_CUDA_INFO"
	.align	4


	//----- nvinfo : EIATTR_REGCOUNT
	.align		4
        /*0000*/ 	.byte	0x04, 0x2f
        /*0002*/ 	.short	(.L_2 - .L_1)
	.align		4
.L_1:
        /*0004*/ 	.word	index@(_Z17unpack8bitcomplexPKaP6float2)
        /*0008*/ 	.word	0x0000000c


	//----- nvinfo : EIATTR_FRAME_SIZE
	.align		4
.L_2:
        /*000c*/ 	.byte	0x04, 0x11
        /*000e*/ 	.short	(.L_4 - .L_3)
	.align		4
.L_3:
        /*0010*/ 	.word	index@(_Z17unpack8bitcomplexPKaP6float2)
        /*0014*/ 	.word	0x00000000


	//----- nvinfo : EIATTR_REGCOUNT
	.align		4
.L_4:
        /*0018*/ 	.byte	0x04, 0x2f
        /*001a*/ 	.short	(.L_6 - .L_5)
	.align		4
.L_5:
        /*001c*/ 	.word	index@(_Z18unpack8bitcomplex2PKaP6float2S2_)
        /*0020*/ 	.word	0x00000010


	//----- nvinfo : EIATTR_FRAME_SIZE
	.align		4
.L_6:
        /*0024*/ 	.byte	0x04, 0x11
        /*0026*/ 	.short	(.L_8 - .L_7)
	.align		4
.L_7:
        /*0028*/ 	.word	index@(_Z18unpack8bitcomplex2PKaP6float2S2_)
        /*002c*/ 	.word	0x00000000


	//----- nvinfo : EIATTR_REGCOUNT
	.align		4
.L_8:
        /*0030*/ 	.byte	0x04, 0x2f
        /*0032*/ 	.short	(.L_10 - .L_9)
	.align		4
.L_9:
        /*0034*/ 	.word	index@(_Z18unpack8bitcomplex3PKaP6float2S2_i)
        /*0038*/ 	.word	0x0000001e


	//----- nvinfo : EIATTR_FRAME_SIZE
	.align		4
.L_10:
        /*003c*/ 	.byte	0x04, 0x11
        /*003e*/ 	.short	(.L_12 - .L_11)
	.align		4
.L_11:
        /*0040*/ 	.word	index@(_Z18unpack8bitcomplex3PKaP6float2S2_i)
        /*0044*/ 	.word	0x00000000


	//----- nvinfo : EIATTR_REGCOUNT
	.align		4
.L_12:
        /*0048*/ 	.byte	0x04, 0x2f
        /*004a*/ 	.short	(.L_14 - .L_13)
	.align		4
.L_13:
        /*004c*/ 	.word	index@(_Z9fillArrayPai)
        /*0050*/ 	.word	0x00000012


	//----- nvinfo : EIATTR_FRAME_SIZE
	.align		4
.L_14:
        /*0054*/ 	.byte	0x04, 0x11
        /*0056*/ 	.short	(.L_16 - .L_15)
	.align		4
.L_15:
        /*0058*/ 	.word	index@($__internal_0_$__cuda_sm3x_div_rn_noftz_f32_slowpath)
        /*005c*/ 	.word	0x00000020


	//----- nvinfo : EIATTR_FRAME_SIZE
	.align		4
.L_16:
        /*0060*/ 	.byte	0x04, 0x11
        /*0062*/ 	.short	(.L_18 - .L_17)
	.align		4
.L_17:
        /*0064*/ 	.word	index@(_Z9fillArrayPai)
        /*0068*/ 	.word	0x00000020


	//----- nvinfo : EIATTR_REGCOUNT
	.align		4
.L_18:
        /*006c*/ 	.byte	0x04, 0x2f
        /*006e*/ 	.short	(.L_20 - .L_19)
	.align		4
.L_19:
        /*0070*/ 	.word	index@(_Z16PowerInterleavedP6float4S0_)
        /*0074*/ 	.word	0x00000012


	//----- nvinfo : EIATTR_FRAME_SIZE
	.align		4
.L_20:
        /*0078*/ 	.byte	0x04, 0x11
        /*007a*/ 	.short	(.L_22 - .L_21)
	.align		4
.L_21:
        /*007c*/ 	.word	index@(_Z16PowerInterleavedP6float4S0_)
        /*0080*/ 	.word	0x00000000


	//----- nvinfo : EIATTR_REGCOUNT
	.align		4
.L_22:
        /*0084*/ 	.byte	0x04, 0x2f
        /*0086*/ 	.short	(.L_24 - .L_23)
	.align		4
.L_23:
        /*0088*/ 	.word	index@(_Z5PowerP6float2S0_P6float4)
        /*008c*/ 	.word	0x00000014


	//----- nvinfo : EIATTR_FRAME_SIZE
	.align		4
.L_24:
        /*0090*/ 	.byte	0x04, 0x11
        /*0092*/ 	.short	(.L_26 - .L_25)
	.align		4
.L_25:
        /*0094*/ 	.word	index@(_Z5PowerP6float2S0_P6float4)
        /*0098*/ 	.word	0x00000000


	//----- nvinfo : EIATTR_REGCOUNT
	.align		4
.L_26:
        /*009c*/ 	.byte	0x04, 0x2f
        /*009e*/ 	.short	(.L_28 - .L_27)
	.align		4
.L_27:
        /*00a0*/ 	.word	index@(_Z10AccumulateP6float4S0_i)
        /*00a4*/ 	.word	0x00000028


	//----- nvinfo : EIATTR_FRAME_SIZE
	.align		4
.L_28:
        /*00a8*/ 	.byte	0x04, 0x11
        /*00aa*/ 	.short	(.L_30 - .L_29)
	.align		4
.L_29:
        /*00ac*/ 	.word	index@(_Z10AccumulateP6float4S0_i)
        /*00b0*/ 	.word	0x00000000


	//----- nvinfo : EIATTR_REGCOUNT
	.align		4
.L_30:
        /*00b4*/ 	.byte	0x04, 0x2f
        /*00b6*/ 	.short	(.L_32 - .L_31)
	.align		4
.L_31:
        /*00b8*/ 	.word	index@(_Z15PowerAccumulateP6float2S0_P6float4i)
        /*00bc*/ 	.word	0x0000001c


	//----- nvinfo : EIATTR_FRAME_SIZE
	.align		4
.L_32:
        /*00c0*/ 	.byte	0x04, 0x11
        /*00c2*/ 	.short	(.L_34 - .L_33)
	.align		4
.L_33:
        /*00c4*/ 	.word	index@(_Z15PowerAccumulateP6float2S0_P6float4i)
        /*00c8*/ 	.word	0x00000000


	//----- nvinfo : EIATTR_MIN_STACK_SIZE
	.align		4
.L_34:
        /*00cc*/ 	.byte	0x04, 0x12
        /*00ce*/ 	.short	(.L_36 - .L_35)
	.align		4
.L_35:
        /*00d0*/ 	.word	index@(_Z15PowerAccumulateP6float2S0_P6float4i)
        /*00d4*/ 	.word	0x00000000


	//----- nvinfo : EIATTR_MIN_STACK_SIZE
	.align		4
.L_36:
        /*00d8*/ 	.byte	0x04, 0x12
        /*00da*/ 	.short	(.L_38 - .L_37)
	.align		4
.L_37:
        /*00dc*/ 	.word	index@(_Z10AccumulateP6float4S0_i)
        /*00e0*/ 	.word	0x00000000


	//----- nvinfo : EIATTR_MIN_STACK_SIZE
	.align		4
.L_38:
        /*00e4*/ 	.byte	0x04, 0x12
        /*00e6*/ 	.short	(.L_40 - .L_39)
	.align		4
.L_39:
        /*00e8*/ 	.word	index@(_Z5PowerP6float2S0_P6float4)
        /*00ec*/ 	.word	0x00000000


	//----- nvinfo : EIATTR_MIN_STACK_SIZE
	.align		4
.L_40:
        /*00f0*/ 	.byte	0x04, 0x12
        /*00f2*/ 	.short	(.L_42 - .L_41)
	.align		4
.L_41:
        /*00f4*/ 	.word	index@(_Z16PowerInterleavedP6float4S0_)
        /*00f8*/ 	.word	0x00000000


	//----- nvinfo : EIATTR_MIN_STACK_SIZE
	.align		4
.L_42:
        /*00fc*/ 	.byte	0x04, 0x12
        /*00fe*/ 	.short	(.L_44 - .L_43)
	.align		4
.L_43:
        /*0100*/ 	.word	index@(_Z9fillArrayPai)
        /*0104*/ 	.word	0x00000020


	//----- nvinfo : EIATTR_MIN_STACK_SIZE
	.align		4
.L_44:
        /*0108*/ 	.byte	0x04, 0x12
        /*010a*/ 	.short	(.L_46 - .L_45)
	.align		4
.L_45:
        /*010c*/ 	.word	index@(_Z18unpack8bitcomplex3PKaP6float2S2_i)
        /*0110*/ 	.word	0x00000000


	//----- nvinfo : EIATTR_MIN_STACK_SIZE
	.align		4
.L_46:
        /*0114*/ 	.byte	0x04, 0x12
        /*0116*/ 	.short	(.L_48 - .L_47)
	.align		4
.L_47:
        /*0118*/ 	.word	index@(_Z18unpack8bitcomplex2PKaP6float2S2_)
        /*011c*/ 	.word	0x00000000


	//----- nvinfo : EIATTR_MIN_STACK_SIZE
	.align		4
.L_48:
        /*0120*/ 	.byte	0x04, 0x12
        /*0122*/ 	.short	(.L_50 - .L_49)
	.align		4
.L_49:
        /*0124*/ 	.word	index@(_Z17unpack8bitcomplexPKaP6float2)
        /*0128*/ 	.word	0x00000000
.L_50:


//--------------------- .nv.compat                --------------------------
	.section	.nv.compat,"",@"SHT_CUDA_COMPAT_INFO"
	.align	4
        /*0000*/ 	.byte	0x02, 0x09, 0x00, 0x00, 0x02, 0x02, 0x01, 0x00, 0x02, 0x05, 0x05, 0x00, 0x03, 0x07, 0x01, 0x01
        /*0010*/ 	.byte	0x02, 0x03, 0x00, 0x00, 0x02, 0x06, 0x01, 0x00, 0x04, 0x0b, 0x08, 0x00, 0x01, 0x00, 0x00, 0x00
        /*0020*/ 	.byte	0x00, 0x00, 0x00, 0x00


//--------------------- .nv.info._Z15PowerAccumulateP6float2S0_P6float4i --------------------------
	.section	.nv.info._Z15PowerAccumulateP6float2S0_P6float4i,"",@"SHT_CUDA_INFO"
	.sectionflags	@""
	.align	4


	//----- nvinfo : EIATTR_CUDA_API_VERSION
	.align		4
        /*0000*/ 	.byte	0x04, 0x37
        /*0002*/ 	.short	(.L_52 - .L_51)
.L_51:
        /*0004*/ 	.word	0x00000082


	//----- nvinfo : EIATTR_KPARAM_INFO
	.align		4
.L_52:
        /*0008*/ 	.byte	0x04, 0x17
        /*000a*/ 	.short	(.L_54 - .L_53)
.L_53:
        /*000c*/ 	.word	0x00000000
        /*0010*/ 	.short	0x0003
        /*0012*/ 	.short	0x0018
        /*0014*/ 	.byte	0x00, 0xf0, 0x11, 0x00


	//----- nvinfo : EIATTR_KPARAM_INFO
	.align		4
.L_54:
        /*0018*/ 	.byte	0x04, 0x17
        /*001a*/ 	.short	(.L_56 - .L_55)
.L_55:
        /*001c*/ 	.word	0x00000000
        /*0020*/ 	.short	0x0002
        /*0022*/ 	.short	0x0010
        /*0024*/ 	.byte	0x00, 0xf5, 0x21, 0x00


	//----- nvinfo : EIATTR_KPARAM_INFO
	.align		4
.L_56:
        /*0028*/ 	.byte	0x04, 0x17
        /*002a*/ 	.short	(.L_58 - .L_57)
.L_57:
        /*002c*/ 	.word	0x00000000
        /*0030*/ 	.short	0x0001
        /*0032*/ 	.short	0x0008
        /*0034*/ 	.byte	0x00, 0xf5, 0x21, 0x00


	//----- nvinfo : EIATTR_KPARAM_INFO
	.align		4
.L_58:
        /*0038*/ 	.byte	0x04, 0x17
        /*003a*/ 	.short	(.L_60 - .L_59)
.L_59:
        /*003c*/ 	.word	0x00000000
        /*0040*/ 	.short	0x0000
        /*0042*/ 	.short	0x0000
        /*0044*/ 	.byte	0x00, 0xf5, 0x21, 0x00


	//----- nvinfo : EIATTR_SPARSE_MMA_MASK
	.align		4
.L_60:
        /*0048*/ 	.byte	0x03, 0x50
        /*004a*/ 	.short	0x0000


	//----- nvinfo : EIATTR_MAXREG_COUNT
	.align		4
        /*004c*/ 	.byte	0x03, 0x1b
        /*004e*/ 	.short	0x00ff


	//----- nvinfo : EIATTR_MERCURY_ISA_VERSION
	.align		4
        /*0050*/ 	.byte	0x03, 0x5f
        /*0052*/ 	.short	0x0101


	//----- nvinfo : EIATTR_VRC_CTA_INIT_COUNT
	.align		4
        /*0054*/ 	.byte	0x02, 0x4a
	.zero		1
	.zero		1


	//----- nvinfo : EIATTR_EXIT_INSTR_OFFSETS
	.align		4
        /*0058*/ 	.byte	0x04, 0x1c
        /*005a*/ 	.short	(.L_62 - .L_61)


	//   ....[0]....
.L_61:
        /*005c*/ 	.word	0x000002a0


	//   ....[1]....
        /*0060*/ 	.word	0x00000af0


	//   ....[2]....
        /*0064*/ 	.word	0x00000f00


	//   ....[3]....
        /*0068*/ 	.word	0x000010e0


	//----- nvinfo : EIATTR_CBANK_PARAM_SIZE
	.align		4
.L_62:
        /*006c*/ 	.byte	0x03, 0x19
        /*006e*/ 	.short	0x001c


	//----- nvinfo : EIATTR_PARAM_CBANK
	.align		4
        /*0070*/ 	.byte	0x04, 0x0a
        /*0072*/ 	.short	(.L_64 - .L_63)
	.align		4
.L_63:
        /*0074*/ 	.word	index@(.nv.constant0._Z15PowerAccumulateP6float2S0_P6float4i)
        /*0078*/ 	.short	0x0380
        /*007a*/ 	.short	0x001c


	//----- nvinfo : EIATTR_SW_WAR
	.align		4
.L_64:
        /*007c*/ 	.byte	0x04, 0x36
        /*007e*/ 	.short	(.L_66 - .L_65)
.L_65:
        /*0080*/ 	.word	0x00000008
.L_66:


//--------------------- .nv.info._Z10AccumulateP6float4S0_i --------------------------
	.section	.nv.info._Z10AccumulateP6float4S0_i,"",@"SHT_CUDA_INFO"
	.sectionflags	@""
	.align	4


	//----- nvinfo : EIATTR_CUDA_API_VERSION
	.align		4
        /*0000*/ 	.byte	0x04, 0x37
        /*0002*/ 	.short	(.L_68 - .L_67)
.L_67:
        /*0004*/ 	.word	0x00000082


	//----- nvinfo : EIATTR_KPARAM_INFO
	.align		4
.L_68:
        /*0008*/ 	.byte	0x04, 0x17
        /*000a*/ 	.short	(.L_70 - .L_69)
.L_69:
        /*000c*/ 	.word	0x00000000
        /*0010*/ 	.short	0x0002
        /*0012*/ 	.short	0x0010
        /*0014*/ 	.byte	0x00, 0xf0, 0x11, 0x00


	//----- nvinfo : EIATTR_KPARAM_INFO
	.align		4
.L_70:
        /*0018*/ 	.byte	0x04, 0x17
        /*001a*/ 	.short	(.L_72 - .L_71)
.L_71:
        /*001c*/ 	.word	0x00000000
        /*0020*/ 	.short	0x0001
        /*0022*/ 	.short	0x0008
        /*0024*/ 	.byte	0x00, 0xf5, 0x21, 0x00


	//----- nvinfo : EIATTR_KPARAM_INFO
	.align		4
.L_72:
        /*0028*/ 	.byte	0x04, 0x17
        /*002a*/ 	.short	(.L_74 - .L_73)
.L_73:
        /*002c*/ 	.word	0x00000000
        /*0030*/ 	.short	0x0000
        /*0032*/ 	.short	0x0000
        /*0034*/ 	.byte	0x00, 0xf5, 0x21, 0x00


	//----- nvinfo : EIATTR_SPARSE_MMA_MASK
	.align		4
.L_74:
        /*0038*/ 	.byte	0x03, 0x50
        /*003a*/ 	.short	0x0000


	//----- nvinfo : EIATTR_MAXREG_COUNT
	.align		4
        /*003c*/ 	.byte	0x03, 0x1b
        /*003e*/ 	.short	0x00ff


	//----- nvinfo : EIATTR_MERCURY_ISA_VERSION
	.align		4
        /*0040*/ 	.byte	0x03, 0x5f
        /*0042*/ 	.short	0x0101


	//----- nvinfo : EIATTR_VRC_CTA_INIT_COUNT
	.align		4
        /*0044*/ 	.byte	0x02, 0x4a
	.zero		1
	.zero		1


	//----- nvinfo : EIATTR_EXIT_INSTR_OFFSETS
	.align		4
        /*0048*/ 	.byte	0x04, 0x1c
        /*004a*/ 	.short	(.L_76 - .L_75)


	//   ....[0]....
.L_75:
        /*004c*/ 	.word	0x00000120


	//   ....[1]....
        /*0050*/ 	.word	0x00000750


	//   ....[2]....
        /*0054*/ 	.word	0x00000aa0


	//   ....[3]....
        /*0058*/ 	.word	0x00000c80


	//   ....[4]....
        /*005c*/ 	.word	0x00000d80


	//----- nvinfo : EIATTR_CBANK_PARAM_SIZE
	.align		4
.L_76:
        /*0060*/ 	.byte	0x03, 0x19
        /*0062*/ 	.short	0x0014


	//----- nvinfo : EIATTR_PARAM_CBANK
	.align		4
        /*0064*/ 	.byte	0x04, 0x0a
        /*0066*/ 	.short	(.L_78 - .L_77)
	.align		4
.L_77:
        /*0068*/ 	.word	index@(.nv.constant0._Z10AccumulateP6float4S0_i)
        /*006c*/ 	.short	0x0380
        /*006e*/ 	.short	0x0014


	//----- nvinfo : EIATTR_SW_WAR
	.align		4
.L_78:
        /*0070*/ 	.byte	0x04, 0x36
        /*0072*/ 	.short	(.L_80 - .L_79)
.L_79:
        /*0074*/ 	.word	0x00000008
.L_80:


//--------------------- .nv.info._Z5PowerP6float2S0_P6float4 --------------------------
	.section	.nv.info._Z5PowerP6float2S0_P6float4,"",@"SHT_CUDA_INFO"
	.sectionflags	@""
	.align	4


	//----- nvinfo : EIATTR_CUDA_API_VERSION
	.align		4
        /*0000*/ 	.byte	0x04, 0x37
        /*0002*/ 	.short	(.L_82 - .L_81)
.L_81:
        /*0004*/ 	.word	0x00000082


	//----- nvinfo : EIATTR_KPARAM_INFO
	.align		4
.L_82:
        /*0008*/ 	.byte	0x04, 0x17
        /*000a*/ 	.short	(.L_84 - .L_83)
.L_83:
        /*000c*/ 	.word	0x00000000
        /*0010*/ 	.short	0x0002
        /*0012*/ 	.short	0x0010
        /*0014*/ 	.byte	0x00, 0xf5, 0x21, 0x00


	//----- nvinfo : EIATTR_KPARAM_INFO
	.align		4
.L_84:
        /*0018*/ 	.byte	0x04, 0x17
        /*001a*/ 	.short	(.L_86 - .L_85)
.L_85:
        /*001c*/ 	.word	0x00000000
        /*0020*/ 	.short	0x0001
        /*0022*/ 	.short	0x0008
        /*0024*/ 	.byte	0x00, 0xf5, 0x21, 0x00


	//----- nvinfo : EIATTR_KPARAM_INFO
	.align		4
.L_86:
        /*0028*/ 	.byte	0x04, 0x17
        /*002a*/ 	.short	(.L_88 - .L_87)
.L_87:
        /*002c*/ 	.word	0x00000000
        /*0030*/ 	.short	0x0000
        /*0032*/ 	.short	0x0000
        /*0034*/ 	.byte	0x00, 0xf5, 0x21, 0x00


	//----- nvinfo : EIATTR_SPARSE_MMA_MASK
	.align		4
.L_88:
        /*0038*/ 	.byte	0x03, 0x50
        /*003a*/ 	.short	0x0000


	//----- nvinfo : EIATTR_MAXREG_COUNT
	.align		4
        /*003c*/ 	.byte	0x03, 0x1b
        /*003e*/ 	.short	0x00ff


	//----- nvinfo : EIATTR_MERCURY_ISA_VERSION
	.align		4
        /*0040*/ 	.byte	0x03, 0x5f
        /*0042*/ 	.short	0x0101


	//----- nvinfo : EIATTR_VRC_CTA_INIT_COUNT
	.align		4
        /*0044*/ 	.byte	0x02, 0x4a
	.zero		1
	.zero		1


	//----- nvinfo : EIATTR_EXIT_INSTR_OFFSETS
	.align		4
        /*0048*/ 	.byte	0x04, 0x1c
        /*004a*/ 	.short	(.L_90 - .L_89)


	//   ....[0]....
.L_89:
        /*004c*/ 	.word	0x00000230


	//----- nvinfo : EIATTR_CBANK_PARAM_SIZE
	.align		4
.L_90:
        /*0050*/ 	.byte	0x03, 0x19
        /*0052*/ 	.short	0x0018


	//----- nvinfo : EIATTR_PARAM_CBANK
	.align		4
        /*0054*/ 	.byte	0x04, 0x0a
        /*0056*/ 	.short	(.L_92 - .L_91)
	.align		4
.L_91:
        /*0058*/ 	.word	index@(.nv.constant0._Z5PowerP6float2S0_P6float4)
        /*005c*/ 	.short	0x0380
        /*005e*/ 	.short	0x0018


	//----- nvinfo : EIATTR_SW_WAR
	.align		4
.L_92:
        /*0060*/ 	.byte	0x04, 0x36
        /*0062*/ 	.short	(.L_94 - .L_93)
.L_93:
        /*0064*/ 	.word	0x00000008
.L_94:


//--------------------- .nv.info._Z16PowerInterleavedP6float4S0_ --------------------------
	.section	.nv.info._Z16PowerInterleavedP6float4S0_,"",@"SHT_CUDA_INFO"
	.sectionflags	@""
	.align	4


	//----- nvinfo : EIATTR_CUDA_API_VERSION
	.align		4
        /*0000*/ 	.byte	0x04, 0x37
        /*0002*/ 	.short	(.L_96 - .L_95)
.L_95:
        /*0004*/ 	.word	0x00000082


	//----- nvinfo : EIATTR_KPARAM_INFO
	.align		4
.L_96:
        /*0008*/ 	.byte	0x04, 0x17
        /*000a*/ 	.short	(.L_98 - .L_97)
.L_97:
        /*000c*/ 	.word	0x00000000
        /*0010*/ 	.short	0x0001
        /*0012*/ 	.short	0x0008
        /*0014*/ 	.byte	0x00, 0xf5, 0x21, 0x00


	//----- nvinfo : EIATTR_KPARAM_INFO
	.align		4
.L_98:
        /*0018*/ 	.byte	0x04, 0x17
        /*001a*/ 	.short	(.L_100 - .L_99)
.L_99:
        /*001c*/ 	.word	0x00000000
        /*0020*/ 	.short	0x0000
        /*0022*/ 	.short	0x0000
        /*0024*/ 	.byte	0x00, 0xf5, 0x21, 0x00


	//----- nvinfo : EIATTR_SPARSE_MMA_MASK
	.align		4
.L_100:
        /*0028*/ 	.byte	0x03, 0x50
        /*002a*/ 	.short	0x0000


	//----- nvinfo : EIATTR_MAXREG_COUNT
	.align		4
        /*002c*/ 	.byte	0x03, 0x1b
        /*002e*/ 	.short	0x00ff


	//----- nvinfo : EIATTR_MERCURY_ISA_VERSION
	.align		4
        /*0030*/ 	.byte	0x03, 0x5f
        /*0032*/ 	.short	0x0101


	//----- nvinfo : EIATTR_VRC_CTA_INIT_COUNT
	.align		4
        /*0034*/ 	.byte	0x02, 0x4a
	.zero		1
	.zero		1


	//----- nvinfo : EIATTR_EXIT_INSTR_OFFSETS
	.align		4
        /*0038*/ 	.byte	0x04, 0x1c
        /*003a*/ 	.short	(.L_102 - .L_101)


	//   ....[0]....
.L_101:
        /*003c*/ 	.word	0x000001d0


	//----- nvinfo : EIATTR_CBANK_PARAM_SIZE
	.align		4
.L_102:
        /*0040*/ 	.byte	0x03, 0x19
        /*0042*/ 	.short	0x0010


	//----- nvinfo : EIATTR_PARAM_CBANK
	.align		4
        /*0044*/ 	.byte	0x04, 0x0a
        /*0046*/ 	.short	(.L_104 - .L_103)
	.align		4
.L_103:
        /*0048*/ 	.word	index@(.nv.constant0._Z16PowerInterleavedP6float4S0_)
        /*004c*/ 	.short	0x0380
        /*004e*/ 	.short	0x0010


	//----- nvinfo : EIATTR_SW_WAR
	.align		4
.L_104:
        /*0050*/ 	.byte	0x04, 0x36
        /*0052*/ 	.short	(.L_106 - .L_105)
.L_105:
        /*0054*/ 	.word	0x00000008
.L_106:


//--------------------- .nv.info._Z9fillArrayPai  --------------------------
	.section	.nv.info._Z9fillArrayPai,"",@"SHT_CUDA_INFO"
	.sectionflags	@""
	.align	4


	//----- nvinfo : EIATTR_CUDA_API_VERSION
	.align		4
        /*0000*/ 	.byte	0x04, 0x37
        /*0002*/ 	.short	(.L_108 - .L_107)
.L_107:
        /*0004*/ 	.word	0x00000082


	//----- nvinfo : EIATTR_KPARAM_INFO
	.align		4
.L_108:
        /*0008*/ 	.byte	0x04, 0x17
        /*000a*/ 	.short	(.L_110 - .L_109)
.L_109:
        /*000c*/ 	.word	0x00000000
        /*0010*/ 	.short	0x0001
        /*0012*/ 	.short	0x0008
        /*0014*/ 	.byte	0x00, 0xf0, 0x11, 0x00


	//----- nvinfo : EIATTR_KPARAM_INFO
	.align		4
.L_110:
        /*0018*/ 	.byte	0x04, 0x17
        /*001a*/ 	.short	(.L_112 - .L_111)
.L_111:
        /*001c*/ 	.word	0x00000000
        /*0020*/ 	.short	0x0000
        /*0022*/ 	.short	0x0000
        /*0024*/ 	.byte	0x00, 0xf5, 0x21, 0x00


	//----- nvinfo : EIATTR_SPARSE_MMA_MASK
	.align		4
.L_112:
        /*0028*/ 	.byte	0x03, 0x50
        /*002a*/ 	.short	0x0000


	//----- nvinfo : EIATTR_MAXREG_COUNT
	.align		4
        /*002c*/ 	.byte	0x03, 0x1b
        /*002e*/ 	.short	0x00ff


	//----- nvinfo : EIATTR_MERCURY_ISA_VERSION
	.align		4
        /*0030*/ 	.byte	0x03, 0x5f
        /*0032*/ 	.short	0x0101


	//----- nvinfo : EIATTR_VRC_CTA_INIT_COUNT
	.align		4
        /*0034*/ 	.byte	0x02, 0x4a
	.zero		1
	.zero		1


	//----- nvinfo : EIATTR_EXIT_INSTR_OFFSETS
	.align		4
        /*0038*/ 	.byte	0x04, 0x1c
        /*003a*/ 	.short	(.L_114 - .L_113)


	//   ....[0]....
.L_113:
        /*003c*/ 	.word	0x00000040


	//   ....[1]....
        /*0040*/ 	.word	0x00000740


	//----- nvinfo : EIATTR_CRS_STACK_SIZE
	.align		4
.L_114:
        /*0044*/ 	.byte	0x04, 0x1e
        /*0046*/ 	.short	(.L_116 - .L_115)
.L_115:
        /*0048*/ 	.word	0x00000000


	//----- nvinfo : EIATTR_CBANK_PARAM_SIZE
	.align		4
.L_116:
        /*004c*/ 	.byte	0x03, 0x19
        /*004e*/ 	.short	0x000c


	//----- nvinfo : EIATTR_PARAM_CBANK
	.align		4
        /*0050*/ 	.byte	0x04, 0x0a
        /*0052*/ 	.short	(.L_118 - .L_117)
	.align		4
.L_117:
        /*0054*/ 	.word	index@(.nv.constant0._Z9fillArrayPai)
        /*0058*/ 	.short	0x0380
        /*005a*/ 	.short	0x000c


	//----- nvinfo : EIATTR_SW_WAR
	.align		4
.L_118:
        /*005c*/ 	.byte	0x04, 0x36
        /*005e*/ 	.short	(.L_120 - .L_119)
.L_119:
        /*0060*/ 	.word	0x00000008
.L_120:


//--------------------- .nv.info._Z18unpack8bitcomplex3PKaP6float2S2_i --------------------------
	.section	.nv.info._Z18unpack8bitcomplex3PKaP6float2S2_i,"",@"SHT_CUDA_INFO"
	.sectionflags	@""
	.align	4


	//----- nvinfo : EIATTR_CUDA_API_VERSION
	.align		4
        /*0000*/ 	.byte	0x04, 0x37
        /*0002*/ 	.short	(.L_122 - .L_121)
.L_121:
        /*0004*/ 	.word	0x00000082


	//----- nvinfo : EIATTR_KPARAM_INFO
	.align		4
.L_122:
        /*0008*/ 	.byte	0x04, 0x17
        /*000a*/ 	.short	(.L_124 - .L_123)
.L_123:
        /*000c*/ 	.word	0x00000000
        /*0010*/ 	.short	0x0003
        /*0012*/ 	.short	0x0018
        /*0014*/ 	.byte	0x00, 0xf0, 0x11, 0x00


	//----- nvinfo : EIATTR_KPARAM_INFO
	.align		4
.L_124:
        /*0018*/ 	.byte	0x04, 0x17
        /*001a*/ 	.short	(.L_126 - .L_125)
.L_125:
        /*001c*/ 	.word	0x00000000
        /*0020*/ 	.short	0x0002
        /*0022*/ 	.short	0x0010
        /*0024*/ 	.byte	0x00, 0xf5, 0x21, 0x00


	//----- nvinfo : EIATTR_KPARAM_INFO
	.align		4
.L_126:
        /*0028*/ 	.byte	0x04, 0x17
        /*002a*/ 	.short	(.L_128 - .L_127)
.L_127:
        /*002c*/ 	.word	0x00000000
        /*0030*/ 	.short	0x0001
        /*0032*/ 	.short	0x0008
        /*0034*/ 	.byte	0x00, 0xf5, 0x21, 0x00


	//----- nvinfo : EIATTR_KPARAM_INFO
	.align		4
.L_128:
        /*0038*/ 	.byte	0x04, 0x17
        /*003a*/ 	.short	(.L_130 - .L_129)
.L_129:
        /*003c*/ 	.word	0x00000000
        /*0040*/ 	.short	0x0000
        /*0042*/ 	.short	0x0000
        /*0044*/ 	.byte	0x00, 0xf5, 0x21, 0x00


	//----- nvinfo : EIATTR_SPARSE_MMA_MASK
	.align		4
.L_130:
        /*0048*/ 	.byte	0x03, 0x50
        /*004a*/ 	.short	0x0000


	//----- nvinfo : EIATTR_MAXREG_COUNT
	.align		4
        /*004c*/ 	.byte	0x03, 0x1b
        /*004e*/ 	.short	0x00ff


	//----- nvinfo : EIATTR_MERCURY_ISA_VERSION
	.align		4
        /*0050*/ 	.byte	0x03, 0x5f
        /*0052*/ 	.short	0x0101


	//----- nvinfo : EIATTR_VRC_CTA_INIT_COUNT
	.align		4
        /*0054*/ 	.byte	0x02, 0x4a
	.zero		1
	.zero		1


	//----- nvinfo : EIATTR_EXIT_INSTR_OFFSETS
	.align		4
        /*0058*/ 	.byte	0x04, 0x1c
        /*005a*/ 	.short	(.L_132 - .L_131)


	//   ....[0]....
.L_131:
        /*005c*/ 	.word	0x00000090


	//   ....[1]....
        /*0060*/ 	.word	0x00000780


	//   ....[2]....
        /*0064*/ 	.word	0x00000aa0


	//   ....[3]....
        /*0068*/ 	.word	0x00000c30


	//----- nvinfo : EIATTR_CBANK_PARAM_SIZE
	.align		4
.L_132:
        /*006c*/ 	.byte	0x03, 0x19
        /*006e*/ 	.short	0x001c


	//----- nvinfo : EIATTR_PARAM_CBANK
	.align		4
        /*0070*/ 	.byte	0x04, 0x0a
        /*0072*/ 	.short	(.L_134 - .L_133)
	.align		4
.L_133:
        /*0074*/ 	.word	index@(.nv.constant0._Z18unpack8bitcomplex3PKaP6float2S2_i)
        /*0078*/ 	.short	0x0380
        /*007a*/ 	.short	0x001c


	//----- nvinfo : EIATTR_SW_WAR
	.align		4
.L_134:
        /*007c*/ 	.byte	0x04, 0x36
        /*007e*/ 	.short	(.L_136 - .L_135)
.L_135:
        /*0080*/ 	.word	0x00000008
.L_136:


//--------------------- .nv.info._Z18unpack8bitcomplex2PKaP6float2S2_ --------------------------
	.section	.nv.info._Z18unpack8bitcomplex2PKaP6float2S2_,"",@"SHT_CUDA_INFO"
	.sectionflags	@""
	.align	4


	//----- nvinfo : EIATTR_CUDA_API_VERSION
	.align		4
        /*0000*/ 	.byte	0x04, 0x37
        /*0002*/ 	.short	(.L_138 - .L_137)
.L_137:
        /*0004*/ 	.word	0x00000082


	//----- nvinfo : EIATTR_KPARAM_INFO
	.align		4
.L_138:
        /*0008*/ 	.byte	0x04, 0x17
        /*000a*/ 	.short	(.L_140 - .L_139)
.L_139:
        /*000c*/ 	.word	0x00000000
        /*0010*/ 	.short	0x0002
        /*0012*/ 	.short	0x0010
        /*0014*/ 	.byte	0x00, 0xf5, 0x21, 0x00


	//----- nvinfo : EIATTR_KPARAM_INFO
	.align		4
.L_140:
        /*0018*/ 	.byte	0x04, 0x17
        /*001a*/ 	.short	(.L_142 - .L_141)
.L_141:
        /*001c*/ 	.word	0x00000000
        /*0020*/ 	.short	0x0001
        /*0022*/ 	.short	0x0008
        /*0024*/ 	.byte	0x00, 0xf5, 0x21, 0x00


	//----- nvinfo : EIATTR_KPARAM_INFO
	.align		4
.L_142:
        /*0028*/ 	.byte	0x04, 0x17
        /*002a*/ 	.short	(.L_144 - .L_143)
.L_143:
        /*002c*/ 	.word	0x00000000
        /*0030*/ 	.short	0x0000
        /*0032*/ 	.short	0x0000
        /*0034*/ 	.byte	0x00, 0xf5, 0x21, 0x00


	//----- nvinfo : EIATTR_SPARSE_MMA_MASK
	.align		4
.L_144:
        /*0038*/ 	.byte	0x03, 0x50
        /*003a*/ 	.short	0x0000


	//----- nvinfo : EIATTR_MAXREG_COUNT
	.align		4
        /*003c*/ 	.byte	0x03, 0x1b
        /*003e*/ 	.short	0x00ff


	//----- nvinfo : EIATTR_MERCURY_ISA_VERSION
	.align		4
        /*0040*/ 	.byte	0x03, 0x5f
        /*0042*/ 	.short	0x0101


	//----- nvinfo : EIATTR_VRC_CTA_INIT_COUNT
	.align		4
        /*0044*/ 	.byte	0x02, 0x4a
	.zero		1
	.zero		1


	//----- nvinfo : EIATTR_EXIT_INSTR_OFFSETS
	.align		4
        /*0048*/ 	.byte	0x04, 0x1c
        /*004a*/ 	.short	(.L_146 - .L_145)


	//   ....[0]....
.L_145:
        /*004c*/ 	.word	0x00000160


	//----- nvinfo : EIATTR_CBANK_PARAM_SIZE
	.align		4
.L_146:
        /*0050*/ 	.byte	0x03, 0x19
        /*0052*/ 	.short	0x0018


	//----- nvinfo : EIATTR_PARAM_CBANK
	.align		4
        /*0054*/ 	.byte	0x04, 0x0a
        /*0056*/ 	.short	(.L_148 - .L_147)
	.align		4
.L_147:
        /*0058*/ 	.word	index@(.nv.constant0._Z18unpack8bitcomplex2PKaP6float2S2_)
        /*005c*/ 	.short	0x0380
        /*005e*/ 	.short	0x0018


	//----- nvinfo : EIATTR_SW_WAR
	.align		4
.L_148:
        /*0060*/ 	.byte	0x04, 0x36
        /*0062*/ 	.short	(.L_150 - .L_149)
.L_149:
        /*0064*/ 	.word	0x00000008
.L_150:


//--------------------- .nv.info._Z17unpack8bitcomplexPKaP6float2 --------------------------
	.section	.nv.info._Z17unpack8bitcomplexPKaP6float2,"",@"SHT_CUDA_INFO"
	.sectionflags	@""
	.align	4


	//----- nvinfo : EIATTR_CUDA_API_VERSION
	.align		4
        /*0000*/ 	.byte	0x04, 0x37
        /*0002*/ 	.short	(.L_152 - .L_151)
.L_151:
        /*0004*/ 	.word	0x00000082


	//----- nvinfo : EIATTR_KPARAM_INFO
	.align		4
.L_152:
        /*0008*/ 	.byte	0x04, 0x17
        /*000a*/ 	.short	(.L_154 - .L_153)
.L_153:
        /*000c*/ 	.word	0x00000000
        /*0010*/ 	.short	0x0001
        /*0012*/ 	.short	0x0008
        /*0014*/ 	.byte	0x00, 0xf5, 0x21, 0x00


	//----- nvinfo : EIATTR_KPARAM_INFO
	.align		4
.L_154:
        /*0018*/ 	.byte	0x04, 0x17
        /*001a*/ 	.short	(.L_156 - .L_155)
.L_155:
        /*001c*/ 	.word	0x00000000
        /*0020*/ 	.short	0x0000
        /*0022*/ 	.short	0x0000
        /*0024*/ 	.byte	0x00, 0xf5, 0x21, 0x00


	//----- nvinfo : EIATTR_SPARSE_MMA_MASK
	.align		4
.L_156:
        /*0028*/ 	.byte	0x03, 0x50
        /*002a*/ 	.short	0x0000


	//----- nvinfo : EIATTR_MAXREG_COUNT
	.align		4
        /*002c*/ 	.byte	0x03, 0x1b
        /*002e*/ 	.short	0x00ff


	//----- nvinfo : EIATTR_MERCURY_ISA_VERSION
	.align		4
        /*0030*/ 	.byte	0x03, 0x5f
        /*0032*/ 	.short	0x0101


	//----- nvinfo : EIATTR_VRC_CTA_INIT_COUNT
	.align		4
        /*0034*/ 	.byte	0x02, 0x4a
	.zero		1
	.zero		1


	//----- nvinfo : EIATTR_EXIT_INSTR_OFFSETS
	.align		4
        /*0038*/ 	.byte	0x04, 0x1c
        /*003a*/ 	.short	(.L_158 - .L_157)


	//   ....[0]....
.L_157:
        /*003c*/ 	.word	0x000000f0


	//----- nvinfo : EIATTR_CBANK_PARAM_SIZE
	.align		4
.L_158:
        /*0040*/ 	.byte	0x03, 0x19
        /*0042*/ 	.short	0x0010


	//----- nvinfo : EIATTR_PARAM_CBANK
	.align		4
        /*0044*/ 	.byte	0x04, 0x0a
        /*0046*/ 	.short	(.L_160 - .L_159)
	.align		4
.L_159:
        /*0048*/ 	.word	index@(.nv.constant0._Z17unpack8bitcomplexPKaP6float2)
        /*004c*/ 	.short	0x0380
        /*004e*/ 	.short	0x0010


	//----- nvinfo : EIATTR_SW_WAR
	.align		4
.L_160:
        /*0050*/ 	.byte	0x04, 0x36
        /*0052*/ 	.short	(.L_162 - .L_161)
.L_161:
        /*0054*/ 	.word	0x00000008
.L_162:


//--------------------- .nv.callgraph             --------------------------
	.section	.nv.callgraph,"",@"SHT_CUDA_CALLGRAPH"
	.align	4
	.sectionentsize	8
	.align		4
        /*0000*/ 	.word	0x00000000
	.align		4
        /*0004*/ 	.word	0xffffffff
	.align		4
        /*0008*/ 	.word	0x00000000
	.align		4
        /*000c*/ 	.word	0xfffffffe
	.align		4
        /*0010*/ 	.word	0x00000000
	.align		4
        /*0014*/ 	.word	0xfffffffd
	.align		4
        /*0018*/ 	.word	0x00000000
	.align		4
        /*001c*/ 	.word	0xfffffffc


//--------------------- .nv.constant4             --------------------------
	.section	.nv.constant4,"a",@progbits
	.align	8
	.align		8
.nv.constant4:
        /*0000*/ 	.dword	__cudart_i2opi_f


//--------------------- .text._Z15PowerAccumulateP6float2S0_P6float4i --------------------------
	.section	.text._Z15PowerAccumulateP6float2S0_P6float4i,"ax",@progbits
	.align	128
        .global         _Z15PowerAccumulateP6float2S0_P6float4i
        .type           _Z15PowerAccumulateP6float2S0_P6float4i,@function
        .size           _Z15PowerAccumulateP6float2S0_P6float4i,(.L_x_37 - _Z15PowerAccumulateP6float2S0_P6float4i)
        .other          _Z15PowerAccumulateP6float2S0_P6float4i,@"STO_CUDA_ENTRY STV_DEFAULT"
_Z15PowerAccumulateP6float2S0_P6float4i:
.text._Z15PowerAccumulateP6float2S0_P6float4i:
[----:B------:R-:W-:Y:S01]  /*0000*/  LDC R1, c[0x0][0x37c] ;  /* 0x0000df00ff017b82 */ /* 0x000fe20000000800 */
[----:B------:R-:W0:Y:S01]  /*0010*/  S2R R0, SR_CTAID.X ;  /* 0x0000000000007919 */ /* 0x000e220000002500 */
[----:B------:R-:W1:Y:S06]  /*0020*/  LDCU UR4, c[0x0][0x360] ;  /* 0x00006c00ff0477ac */ /* 0x000e6c0008000800 */
[----:B------:R-:W2:Y:S01]  /*0030*/  LDC.64 R4, c[0x0][0x390] ;  /* 0x0000e400ff047b82 */ /* 0x000ea20000000a00 */
[----:B------:R-:W0:Y:S01]  /*0040*/  S2R R7, SR_CTAID.Y ;  /* 0x0000000000077919 */ /* 0x000e220000002600 */
[----:B------:R-:W0:Y:S01]  /*0050*/  LDCU UR8, c[0x0][0x374] ;  /* 0x00006e80ff0877ac */ /* 0x000e220008000800 */
[----:B------:R-:W1:Y:S01]  /*0060*/  S2R R3, SR_TID.X ;  /* 0x0000000000037919 */ /* 0x000e620000002100 */
[----:B------:R-:W3:Y:S01]  /*0070*/  LDCU.128 UR20, c[0x0][0x380] ;  /* 0x00007000ff1477ac */ /* 0x000ee20008000c00 */
[----:B------:R-:W4:Y:S01]  /*0080*/  LDCU.64 UR18, c[0x0][0x358] ;  /* 0x00006b00ff1277ac */ /* 0x000f220008000a00 */
[----:B0-----:R-:W-:-:S02]  /*0090*/  IMAD R0, R0, UR8, R7 ;  /* 0x0000000800007c24 */ /* 0x001fc4000f8e0207 */
[----:B------:R-:W-:Y:S02]  /*00a0*/  HFMA2 R7, -RZ, RZ, 0, 4.76837158203125e-07 ;  /* 0x00000008ff077431 */ /* 0x000fe400000001ff */
[----:B-1----:R-:W-:-:S04]  /*00b0*/  IMAD R0, R0, UR4, R3 ;  /* 0x0000000400007c24 */ /* 0x002fc8000f8e0203 */
[----:B---3--:R-:W-:-:S05]  /*00c0*/  IMAD.WIDE.U32 R2, R0, R7, UR20 ;  /* 0x0000001400027e25 */ /* 0x008fca000f8e0007 */
[----:B----4-:R-:W3:Y:S01]  /*00d0*/  LDG.E.64 R6, desc[UR18][R2.64] ;  /* 0x0000001202067981 */ /* 0x010ee2000c1e1b00 */
[----:B--2---:R-:W-:-:S05]  /*00e0*/  IMAD.WIDE.U32 R4, R0, 0x10, R4 ;  /* 0x0000001000047825 */ /* 0x004fca00078e0004 */
[----:B------:R-:W2:Y:S01]  /*00f0*/  LDG.E.128 R8, desc[UR18][R4.64] ;  /* 0x0000001204087981 */ /* 0x000ea2000c1e1d00 */
[----:B------:R-:W-:Y:S01]  /*0100*/  MOV R15, 0x8 ;  /* 0x00000008000f7802 */ /* 0x000fe20000000f00 */
[----:B---3--:R-:W-:-:S04]  /*0110*/  FMUL R7, R7, R7 ;  /* 0x0000000707077220 */ /* 0x008fc80000400000 */
[----:B------:R-:W-:-:S04]  /*0120*/  FFMA R7, R6, R6, R7 ;  /* 0x0000000606077223 */ /* 0x000fc80000000007 */
[----:B--2---:R-:W-:Y:S01]  /*0130*/  FADD R13, R7, R8 ;  /* 0x00000008070d7221 */ /* 0x004fe20000000000 */
[----:B------:R-:W-:-:S04]  /*0140*/  IMAD.WIDE.U32 R6, R0, R15, UR22 ;  /* 0x0000001600067e25 */ /* 0x000fc8000f8e000f */
[----:B------:R0:W-:Y:S04]  /*0150*/  STG.E desc[UR18][R4.64], R13 ;  /* 0x0000000d04007986 */ /* 0x0001e8000c101912 */
[----:B------:R-:W2:Y:S02]  /*0160*/  LDG.E.64 R14, desc[UR18][R6.64] ;  /* 0x00000012060e7981 */ /* 0x000ea4000c1e1b00 */
[----:B--2---:R-:W-:-:S04]  /*0170*/  FMUL R15, R15, R15 ;  /* 0x0000000f0f0f7220 */ /* 0x004fc80000400000 */
[----:B------:R-:W-:-:S04]  /*0180*/  FFMA R14, R14, R14, R15 ;  /* 0x0000000e0e0e7223 */ /* 0x000fc8000000000f */
[----:B------:R-:W-:-:S05]  /*0190*/  FADD R19, R9, R14 ;  /* 0x0000000e09137221 */ /* 0x000fca0000000000 */
[----:B------:R0:W-:Y:S04]  /*01a0*/  STG.E desc[UR18][R4.64+0x4], R19 ;  /* 0x0000041304007986 */ /* 0x0001e8000c101912 */
[----:B------:R-:W2:Y:S04]  /*01b0*/  LDG.E.64 R8, desc[UR18][R2.64] ;  /* 0x0000001202087981 */ /* 0x000ea8000c1e1b00 */
[----:B------:R-:W2:Y:S02]  /*01c0*/  LDG.E.64 R14, desc[UR18][R6.64] ;  /* 0x00000012060e7981 */ /* 0x000ea4000c1e1b00 */
[----:B--2---:R-:W-:-:S04]  /*01d0*/  FMUL R9, R9, R15 ;  /* 0x0000000f09097220 */ /* 0x004fc80000400000 */
[----:B------:R-:W-:-:S04]  /*01e0*/  FFMA R9, R8, R14, R9 ;  /* 0x0000000e08097223 */ /* 0x000fc80000000009 */
[----:B------:R-:W-:Y:S02]  /*01f0*/  FADD R23, R10, R9 ;  /* 0x000000090a177221 */ /* 0x000fe40000000000 */
[----:B------:R-:W1:Y:S03]  /*0200*/  LDC R10, c[0x0][0x398] ;  /* 0x0000e600ff0a7b82 */ /* 0x000e660000000800 */
[----:B------:R0:W-:Y:S04]  /*0210*/  STG.E desc[UR18][R4.64+0x8], R23 ;  /* 0x0000081704007986 */ /* 0x0001e8000c101912 */
[----:B------:R-:W2:Y:S04]  /*0220*/  LDG.E.64 R8, desc[UR18][R2.64] ;  /* 0x0000001202087981 */ /* 0x000ea8000c1e1b00 */
[----:B------:R-:W2:Y:S01]  /*0230*/  LDG.E.64 R14, desc[UR18][R6.64] ;  /* 0x00000012060e7981 */ /* 0x000ea2000c1e1b00 */
[----:B------:R-:W3:Y:S01]  /*0240*/  LDCU UR5, c[0x0][0x370] ;  /* 0x00006e00ff0577ac */ /* 0x000ee20008000800 */
[----:B-1----:R-:W-:Y:S01]  /*0250*/  ISETP.GE.AND P0, PT, R10, 0x2, PT ;  /* 0x000000020a00780c */ /* 0x002fe20003f06270 */
[----:B--2---:R-:W-:-:S04]  /*0260*/  FMUL R8, R8, R15 ;  /* 0x0000000f08087220 */ /* 0x004fc80000400000 */
[----:B------:R-:W-:-:S04]  /*0270*/  FFMA R8, R9, R14, -R8 ;  /* 0x0000000e09087223 */ /* 0x000fc80000000808 */
[----:B------:R-:W-:-:S05]  /*0280*/  FADD R21, R11, R8 ;  /* 0x000000080b157221 */ /* 0x000fca0000000000 */
[----:B------:R0:W-:Y:S01]  /*0290*/  STG.E desc[UR18][R4.64+0xc], R21 ;  /* 0x00000c1504007986 */ /* 0x0001e2000c101912 */
[----:B---3--:R-:W-:Y:S05]  /*02a0*/  @!P0 EXIT ;  /* 0x000000000000894d */ /* 0x008fea0003800000 */
[----:B------:R-:W-:Y:S01]  /*02b0*/  IADD3 R8, PT, PT, R10, -0x2, RZ ;  /* 0xfffffffe0a087810 */ /* 0x000fe20007ffe0ff */
[----:B------:R-:W-:Y:S01]  /*02c0*/  UIMAD UR4, UR4, UR5, URZ ;  /* 0x00000005040472a4 */ /* 0x000fe2000f8e02ff */
[----:B------:R-:W-:Y:S01]  /*02d0*/  MOV R11, R13 ;  /* 0x0000000d000b7202 */ /* 0x000fe20000000f00 */
[----:B------:R-:W-:Y:S01]  /*02e0*/  UMOV UR6, 0x1 ;  /* 0x0000000100067882 */ /* 0x000fe20000000000 */
[----:B------:R-:W-:Y:S01]  /*02f0*/  ISETP.GE.U32.AND P0, PT, R8, 0x3, PT ;  /* 0x000000030800780c */ /* 0x000fe20003f06070 */
[----:B------:R-:W-:Y:S01]  /*0300*/  UIMAD UR8, UR4, UR8, URZ ;  /* 0x00000008040872a4 */ /* 0x000fe2000f8e02ff */
[----:B------:R-:W-:-:S11]  /*0310*/  IADD3 R10, PT, PT, R10, -0x1, RZ ;  /* 0xffffffff0a0a7810 */ /* 0x000fd60007ffe0ff */
[----:B------:R-:W-:Y:S05]  /*0320*/  @!P0 BRA `(.L_x_0) ;  /* 0x0000000400ec8947 */ /* 0x000fea0003800000 */
[----:B------:R-:W-:Y:S01]  /*0330*/  LOP3.LUT R12, R10, 0xfffffffc, RZ, 0xc0, !PT ;  /* 0xfffffffc0a0c7812 */ /* 0x000fe200078ec0ff */
[----:B------:R-:W-:Y:S01]  /*0340*/  IMAD.WIDE.U32 R8, R0, 0x8, RZ ;  /* 0x0000000800087825 */ /* 0x000fe200078e00ff */
[----:B------:R-:W-:Y:S02]  /*0350*/  UIMAD.WIDE.U32 UR10, UR8, 0x8, UR22 ;  /* 0x00000008080a78a5 */ /* 0x000fe4000f8e0016 */
[----:B------:R-:W-:Y:S01]  /*0360*/  IADD3 R0, PT, PT, -R12, RZ, RZ ;  /* 0x000000ff0c007210 */ /* 0x000fe20007ffe1ff */
[----:B------:R-:W-:Y:S02]  /*0370*/  UIMAD.WIDE.U32 UR12, UR8, 0x10, UR22 ;  /* 0x00000010080c78a5 */ /* 0x000fe4000f8e0016 */
[----:B------:R-:W-:Y:S02]  /*0380*/  UIMAD.WIDE.U32 UR14, UR8, 0x18, UR22 ;  /* 0x00000018080e78a5 */ /* 0x000fe4000f8e0016 */
[----:B------:R-:W-:Y:S01]  /*0390*/  UIMAD.WIDE.U32 UR6, UR8, 0x20, UR22 ;  /* 0x00000020080678a5 */ /* 0x000fe2000f8e0016 */
[----:B------:R-:W-:-:S11]  /*03a0*/  UMOV UR4, URZ ;  /* 0x000000ff00047c82 */ /* 0x000fd60008000000 */
.L_x_1:
[----:B------:R-:W-:-:S06]  /*03b0*/  UIMAD.WIDE.U32 UR16, UR8, 0x8, UR20 ;  /* 0x00000008081078a5 */ /* 0x000fcc000f8e0014 */
[----:B------:R-:W-:-:S04]  /*03c0*/  IADD3 R14, P0, PT, R8, UR16, RZ ;  /* 0x00000010080e7c10 */ /* 0x000fc8000ff1e0ff */
[----:B------:R-:W-:-:S05]  /*03d0*/  IADD3.X R15, PT, PT, R9, UR17, RZ, P0, !PT ;  /* 0x00000011090f7c10 */ /* 0x000fca00087fe4ff */
[----:B0-----:R-:W2:Y:S01]  /*03e0*/  LDG.E.64 R12, desc[UR18][R14.64] ;  /* 0x000000120e0c7981 */ /* 0x001ea2000c1e1b00 */
[----:B------:R-:W-:-:S04]  /*03f0*/  IADD3 R16, P0, PT, R8, UR10, RZ ;  /* 0x0000000a08107c10 */ /* 0x000fc8000ff1e0ff */
[----:B------:R-:W-:Y:S01]  /*0400*/  IADD3.X R17, PT, PT, R9, UR11, RZ, P0, !PT ;  /* 0x0000000b09117c10 */ /* 0x000fe200087fe4ff */
[----:B--2---:R-:W-:-:S04]  /*0410*/  FMUL R13, R13, R13 ;  /* 0x0000000d0d0d7220 */ /* 0x004fc80000400000 */
[----:B------:R-:W-:-:S04]  /*0420*/  FFMA R12, R12, R12, R13 ;  /* 0x0000000c0c0c7223 */ /* 0x000fc8000000000d */
[----:B----4-:R-:W-:-:S05]  /*0430*/  FADD R11, R12, R11 ;  /* 0x0000000b0c0b7221 */ /* 0x010fca0000000000 */
        /* <DEDUP_REMOVED lines=10> */
[----:B------:R-:W-:-:S05]  /*04e0*/  FADD R23, R12, R23 ;  /* 0x000000170c177221 */ /* 0x000fca0000000000 */
[----:B------:R2:W-:Y:S04]  /*04f0*/  STG.E desc[UR18][R4.64+0x8], R23 ;  /* 0x0000081704007986 */ /* 0x0005e8000c101912 */
[----:B------:R-:W3:Y:S04]  /*0500*/  LDG.E.64 R12, desc[UR18][R14.64] ;  /* 0x000000120e0c7981 */ /* 0x000ee8000c1e1b00 */
[----:B------:R-:W3:Y:S01]  /*0510*/  LDG.E.64 R24, desc[UR18][R16.64] ;  /* 0x0000001210187981 */ /* 0x000ee2000c1e1b00 */
[----:B------:R-:W-:Y:S01]  /*0520*/  UIMAD.WIDE.U32 UR16, UR8, 0x10, UR20 ;  /* 0x00000010081078a5 */ /* 0x000fe2000f8e0014 */
[----:B---3--:R-:W-:-:S05]  /*0530*/  FMUL R18, R12, R25 ;  /* 0x000000190c127220 */ /* 0x008fca0000400000 */
[----:B------:R-:W-:Y:S01]  /*0540*/  IADD3 R12, P0, PT, R8, UR16, RZ ;  /* 0x00000010080c7c10 */ /* 0x000fe2000ff1e0ff */
[----:B------:R-:W-:-:S03]  /*0550*/  FFMA R18, R13, R24, -R18 ;  /* 0x000000180d127223 */ /* 0x000fc60000000812 */
[----:B------:R-:W-:Y:S01]  /*0560*/  IADD3.X R13, PT, PT, R9, UR17, RZ, P0, !PT ;  /* 0x00000011090d7c10 */ /* 0x000fe200087fe4ff */
[----:B------:R-:W-:-:S05]  /*0570*/  FADD R21, R18, R21 ;  /* 0x0000001512157221 */ /* 0x000fca0000000000 */
[----:B------:R3:W-:Y:S04]  /*0580*/  STG.E desc[UR18][R4.64+0xc], R21 ;  /* 0x00000c1504007986 */ /* 0x0007e8000c101912 */
[----:B------:R-:W4:Y:S01]  /*0590*/  LDG.E.64 R24, desc[UR18][R12.64] ;  /* 0x000000120c187981 */ /* 0x000f22000c1e1b00 */
[----:B------:R-:W-:-:S04]  /*05a0*/  IADD3 R14, P0, PT, R8, UR12, RZ ;  /* 0x0000000c080e7c10 */ /* 0x000fc8000ff1e0ff */
[----:B------:R-:W-:Y:S01]  /*05b0*/  IADD3.X R15, PT, PT, R9, UR13, RZ, P0, !PT ;  /* 0x0000000d090f7c10 */ /* 0x000fe200087fe4ff */
[----:B----4-:R-:W-:-:S04]  /*05c0*/  FMUL R25, R25, R25 ;  /* 0x0000001919197220 */ /* 0x010fc80000400000 */
[----:B------:R-:W-:-:S04]  /*05d0*/  FFMA R24, R24, R24, R25 ;  /* 0x0000001818187223 */ /* 0x000fc80000000019 */
[----:B0-----:R-:W-:-:S05]  /*05e0*/  FADD R11, R11, R24 ;  /* 0x000000180b0b7221 */ /* 0x001fca0000000000 */
[----:B------:R0:W-:Y:S04]  /*05f0*/  STG.E desc[UR18][R4.64], R11 ;  /* 0x0000000b04007986 */ /* 0x0001e8000c101912 */
[----:B------:R-:W4:Y:S02]  /*0600*/  LDG.E.64 R16, desc[UR18][R14.64] ;  /* 0x000000120e107981 */ /* 0x000f24000c1e1b00 */
[----:B----4-:R-:W-:-:S04]  /*0610*/  FMUL R17, R17, R17 ;  /* 0x0000001111117220 */ /* 0x010fc80000400000 */
[----:B------:R-:W-:-:S04]  /*0620*/  FFMA R16, R16, R16, R17 ;  /* 0x0000001010107223 */ /* 0x000fc80000000011 */
[----:B-1----:R-:W-:-:S05]  /*0630*/  FADD R19, R19, R16 ;  /* 0x0000001013137221 */ /* 0x002fca0000000000 */
[----:B------:R1:W-:Y:S04]  /*0640*/  STG.E desc[UR18][R4.64+0x4], R19 ;  /* 0x0000041304007986 */ /* 0x0003e8000c101912 */
[----:B------:R-:W4:Y:S04]  /*0650*/  LDG.E.64 R16, desc[UR18][R12.64] ;  /* 0x000000120c107981 */ /* 0x000f28000c1e1b00 */
[----:B------:R-:W4:Y:S02]  /*0660*/  LDG.E.64 R24, desc[UR18][R14.64] ;  /* 0x000000120e187981 */ /* 0x000f24000c1e1b00 */
[----:B----4-:R-:W-:-:S04]  /*0670*/  FMUL R17, R17, R25 ;  /* 0x0000001911117220 */ /* 0x010fc80000400000 */
[----:B------:R-:W-:-:S04]  /*0680*/  FFMA R16, R16, R24, R17 ;  /* 0x0000001810107223 */ /* 0x000fc80000000011 */
[----:B--2---:R-:W-:-:S05]  /*0690*/  FADD R23, R23, R16 ;  /* 0x0000001017177221 */ /* 0x004fca0000000000 */
[----:B------:R2:W-:Y:S04]  /*06a0*/  STG.E desc[UR18][R4.64+0x8], R23 ;  /* 0x0000081704007986 */ /* 0x0005e8000c101912 */
[----:B------:R-:W4:Y:S04]  /*06b0*/  LDG.E.64 R16, desc[UR18][R12.64] ;  /* 0x000000120c107981 */ /* 0x000f28000c1e1b00 */
[----:B------:R-:W4:Y:S01]  /*06c0*/  LDG.E.64 R24, desc[UR18][R14.64] ;  /* 0x000000120e187981 */ /* 0x000f22000c1e1b00 */
[----:B------:R-:W-:Y:S01]  /*06d0*/  UIMAD.WIDE.U32 UR16, UR8, 0x18, UR20 ;  /* 0x00000018081078a5 */ /* 0x000fe2000f8e0014 */
[----:B----4-:R-:W-:-:S05]  /*06e0*/  FMUL R18, R16, R25 ;  /* 0x0000001910127220 */ /* 0x010fca0000400000 */
[----:B------:R-:W-:Y:S01]  /*06f0*/  IADD3 R16, P0, PT, R8, UR16, RZ ;  /* 0x0000001008107c10 */ /* 0x000fe2000ff1e0ff */
[----:B------:R-:W-:-:S03]  /*0700*/  FFMA R18, R17, R24, -R18 ;  /* 0x0000001811127223 */ /* 0x000fc60000000812 */
[----:B------:R-:W-:Y:S01]  /*0710*/  IADD3.X R17, PT, PT, R9, UR17, RZ, P0, !PT ;  /* 0x0000001109117c10 */ /* 0x000fe200087fe4ff */
[----:B---3--:R-:W-:-:S05]  /*0720*/  FADD R21, R21, R18 ;  /* 0x0000001215157221 */ /* 0x008fca0000000000 */
        /* <DEDUP_REMOVED lines=35> */
[----:B------:R-:W5:Y:S02]  /*0960*/  LDG.E.64 R12, desc[UR18][R16.64] ;  /* 0x00000012100c7981 */ /* 0x000f64000c1e1b00 */
[----:B-----5:R-:W-:-:S04]  /*0970*/  FMUL R13, R13, R13 ;  /* 0x0000000d0d0d7220 */ /* 0x020fc80000400000 */
[----:B------:R-:W-:-:S04]  /*0980*/  FFMA R12, R12, R12, R13 ;  /* 0x0000000c0c0c7223 */ /* 0x000fc8000000000d */
[----:B-1----:R-:W-:-:S05]  /*0990*/  FADD R19, R19, R12 ;  /* 0x0000000c13137221 */ /* 0x002fca0000000000 */
[----:B------:R4:W-:Y:S04]  /*09a0*/  STG.E desc[UR18][R4.64+0x4], R19 ;  /* 0x0000041304007986 */ /* 0x0009e8000c101912 */
[----:B------:R-:W5:Y:S04]  /*09b0*/  LDG.E.64 R12, desc[UR18][R14.64] ;  /* 0x000000120e0c7981 */ /* 0x000f68000c1e1b00 */
[----:B------:R-:W5:Y:S02]  /*09c0*/  LDG.E.64 R24, desc[UR18][R16.64] ;  /* 0x0000001210187981 */ /* 0x000f64000c1e1b00 */
[----:B-----5:R-:W-:-:S04]  /*09d0*/  FMUL R13, R13, R25 ;  /* 0x000000190d0d7220 */ /* 0x020fc80000400000 */
[----:B------:R-:W-:-:S04]  /*09e0*/  FFMA R12, R12, R24, R13 ;  /* 0x000000180c0c7223 */ /* 0x000fc8000000000d */
[----:B--2---:R-:W-:-:S05]  /*09f0*/  FADD R23, R23, R12 ;  /* 0x0000000c17177221 */ /* 0x004fca0000000000 */
[----:B------:R4:W-:Y:S04]  /*0a00*/  STG.E desc[UR18][R4.64+0x8], R23 ;  /* 0x0000081704007986 */ /* 0x0009e8000c101912 */
[----:B------:R-:W2:Y:S04]  /*0a10*/  LDG.E.64 R12, desc[UR18][R14.64] ;  /* 0x000000120e0c7981 */ /* 0x000ea8000c1e1b00 */
[----:B------:R-:W2:Y:S01]  /*0a20*/  LDG.E.64 R24, desc[UR18][R16.64] ;  /* 0x0000001210187981 */ /* 0x000ea2000c1e1b00 */
[----:B------:R-:W-:Y:S01]  /*0a30*/  IADD3 R0, PT, PT, R0, 0x4, RZ ;  /* 0x0000000400007810 */ /* 0x000fe20007ffe0ff */
[----:B------:R-:W-:-:S03]  /*0a40*/  UIADD3 UR4, UPT, UPT, UR4, 0x4, URZ ;  /* 0x0000000404047890 */ /* 0x000fc6000fffe0ff */
[----:B------:R-:W-:Y:S01]  /*0a50*/  ISETP.NE.AND P0, PT, R0, RZ, PT ;  /* 0x000000ff0000720c */ /* 0x000fe20003f05270 */
[----:B--2---:R-:W-:-:S04]  /*0a60*/  FMUL R12, R12, R25 ;  /* 0x000000190c0c7220 */ /* 0x004fc80000400000 */
[----:B------:R-:W-:Y:S01]  /*0a70*/  FFMA R12, R13, R24, -R12 ;  /* 0x000000180d0c7223 */ /* 0x000fe2000000080c */
[----:B------:R-:W-:-:S03]  /*0a80*/  MOV R13, UR8 ;  /* 0x00000008000d7c02 */ /* 0x000fc60008000f00 */
[----:B---3--:R-:W-:Y:S02]  /*0a90*/  FADD R21, R21, R12 ;  /* 0x0000000c15157221 */ /* 0x008fe40000000000 */
[----:B------:R-:W-:-:S03]  /*0aa0*/  IMAD.WIDE.U32 R8, R13, 0x20, R8 ;  /* 0x000000200d087825 */ /* 0x000fc600078e0008 */
[----:B------:R4:W-:Y:S01]  /*0ab0*/  STG.E desc[UR18][R4.64+0xc], R21 ;  /* 0x00000c1504007986 */ /* 0x0009e2000c101912 */
[----:B------:R-:W-:Y:S05]  /*0ac0*/  @P0 BRA `(.L_x_1) ;  /* 0xfffffff800380947 */ /* 0x000fea000383ffff */
[----:B------:R-:W-:-:S12]  /*0ad0*/  UIADD3 UR6, UPT, UPT, UR4, 0x1, URZ ;  /* 0x0000000104067890 */ /* 0x000fd8000fffe0ff */
.L_x_0:
[----:B------:R-:W-:-:S13]  /*0ae0*/  LOP3.LUT P0, R0, R10, 0x3, RZ, 0xc0, !PT ;  /* 0x000000030a007812 */ /* 0x000fda000780c0ff */
[----:B------:R-:W-:Y:S05]  /*0af0*/  @!P0 EXIT ;  /* 0x000000000000894d */ /* 0x000fea0003800000 */
[----:B------:R-:W-:Y:S02]  /*0b00*/  ISETP.NE.AND P1, PT, R0, 0x1, PT ;  /* 0x000000010000780c */ /* 0x000fe40003f25270 */
[----:B------:R-:W-:-:S04]  /*0b10*/  LOP3.LUT R10, R10, 0x1, RZ, 0xc0, !PT ;  /* 0x000000010a0a7812 */ /* 0x000fc800078ec0ff */
[----:B------:R-:W-:-:S07]  /*0b20*/  ISETP.NE.U32.AND P0, PT, R10, 0x1, PT ;  /* 0x000000010a00780c */ /* 0x000fce0003f05070 */
[----:B------:R-:W-:Y:S06]  /*0b30*/  @!P1 BRA `(.L_x_2) ;  /* 0x0000000000f09947 */ /* 0x000fec0003800000 */
[----:B------:R-:W-:-:S04]  /*0b40*/  UIMAD.WIDE.U32 UR4, UR6, UR8, URZ ;  /* 0x00000008060472a5 */ /* 0x000fc8000f8e00ff */
[----:B------:R-:W-:Y:S02]  /*0b50*/  USHF.L.U32 UR7, UR4, 0x3, URZ ;  /* 0x0000000304077899 */ /* 0x000fe400080006ff */
[----:B------:R-:W-:-:S04]  /*0b60*/  USHF.L.U64.HI UR4, UR4, 0x3, UR5 ;  /* 0x0000000304047899 */ /* 0x000fc80008010205 */
[----:B------:R-:W-:-:S04]  /*0b70*/  IADD3 R12, P1, PT, R2, UR7, RZ ;  /* 0x00000007020c7c10 */ /* 0x000fc8000ff3e0ff */
[----:B0-----:R-:W-:-:S05]  /*0b80*/  IADD3.X R13, PT, PT, R3, UR4, RZ, P1, !PT ;  /* 0x00000004030d7c10 */ /* 0x001fca0008ffe4ff */
[----:B------:R-:W2:Y:S01]  /*0b90*/  LDG.E.64 R14, desc[UR18][R12.64] ;  /* 0x000000120c0e7981 */ /* 0x000ea2000c1e1b00 */
        /* <DEDUP_REMOVED lines=19> */
[----:B------:R-:W-:-:S04]  /*0cd0*/  UIADD3 UR4, UPT, UPT, UR6, 0x1, URZ ;  /* 0x0000000106047890 */ /* 0x000fc8000fffe0ff */
[----:B------:R-:W-:-:S04]  /*0ce0*/  UIMAD.WIDE.U32 UR4, UR4, UR8, URZ ;  /* 0x00000008040472a5 */ /* 0x000fc8000f8e00ff */
[----:B------:R-:W-:Y:S02]  /*0cf0*/  USHF.L.U32 UR7, UR4, 0x3, URZ ;  /* 0x0000000304077899 */ /* 0x000fe400080006ff */
[----:B------:R-:W-:Y:S01]  /*0d00*/  USHF.L.U64.HI UR4, UR4, 0x3, UR5 ;  /* 0x0000000304047899 */ /* 0x000fe20008010205 */
[----:B---3--:R-:W-:-:S03]  /*0d10*/  FMUL R0, R14, R17 ;  /* 0x000000110e007220 */ /* 0x008fc60000400000 */
        /* <DEDUP_REMOVED lines=23> */
[----:B------:R-:W2:Y:S04]  /*0e90*/  LDG.E.64 R12, desc[UR18][R14.64] ;  /* 0x000000120e0c7981 */ /* 0x000ea8000c1e1b00 */
[----:B------:R-:W2:Y:S01]  /*0ea0*/  LDG.E.64 R16, desc[UR18][R8.64] ;  /* 0x0000001208107981 */ /* 0x000ea2000c1e1b00 */
[----:B------:R-:W-:Y:S01]  /*0eb0*/  UIADD3 UR6, UPT, UPT, UR6, 0x2, URZ ;  /* 0x0000000206067890 */ /* 0x000fe2000fffe0ff */
[----:B--2---:R-:W-:-:S04]  /*0ec0*/  FMUL R12, R12, R17 ;  /* 0x000000110c0c7220 */ /* 0x004fc80000400000 */
[----:B------:R-:W-:-:S04]  /*0ed0*/  FFMA R12, R13, R16, -R12 ;  /* 0x000000100d0c7223 */ /* 0x000fc8000000080c */
[----:B---3--:R-:W-:-:S05]  /*0ee0*/  FADD R21, R21, R12 ;  /* 0x0000000c15157221 */ /* 0x008fca0000000000 */
[----:B------:R0:W-:Y:S02]  /*0ef0*/  STG.E desc[UR18][R4.64+0xc], R21 ;  /* 0x00000c1504007986 */ /* 0x0001e4000c101912 */
.L_x_2:
[----:B------:R-:W-:Y:S05]  /*0f00*/  @P0 EXIT ;  /* 0x000000000000094d */ /* 0x000fea0003800000 */
[----:B------:R-:W-:-:S04]  /*0f10*/  UIMAD.WIDE.U32 UR4, UR6, UR8, URZ ;  /* 0x00000008060472a5 */ /* 0x000fc8000f8e00ff */
[----:B------:R-:W-:Y:S02]  /*0f20*/  USHF.L.U32 UR6, UR4, 0x3, URZ ;  /* 0x0000000304067899 */ /* 0x000fe400080006ff */
[----:B------:R-:W-:-:S04]  /*0f30*/  USHF.L.U64.HI UR4, UR4, 0x3, UR5 ;  /* 0x0000000304047899 */ /* 0x000fc80008010205 */
[----:B------:R-:W-:-:S04]  /*0f40*/  IADD3 R2, P0, PT, R2, UR6, RZ ;  /* 0x0000000602027c10 */ /* 0x000fc8000ff1e0ff */
[----:B------:R-:W-:-:S05]  /*0f50*/  IADD3.X R3, PT, PT, R3, UR4, RZ, P0, !PT ;  /* 0x0000000403037c10 */ /* 0x000fca00087fe4ff */
[----:B------:R-:W2:Y:S01]  /*0f60*/  LDG.E.64 R8, desc[UR18][R2.64] ;  /* 0x0000001202087981 */ /* 0x000ea2000c1e1b00 */
[----:B------:R-:W-:-:S04]  /*0f70*/  IADD3 R6, P0, PT, R6, UR6, RZ ;  /* 0x0000000606067c10 */ /* 0x000fc8000ff1e0ff */
[----:B------:R-:W-:Y:S01]  /*0f80*/  IADD3.X R7, PT, PT, R7, UR4, RZ, P0, !PT ;  /* 0x0000000407077c10 */ /* 0x000fe200087fe4ff */
[----:B--2---:R-:W-:-:S04]  /*0f90*/  FMUL R9, R9, R9 ;  /* 0x0000000909097220 */ /* 0x004fc80000400000 */
[----:B------:R-:W-:-:S04]  /*0fa0*/  FFMA R8, R8, R8, R9 ;  /* 0x0000000808087223 */ /* 0x000fc80000000009 */
[----:B0---4-:R-:W-:-:S05]  /*0fb0*/  FADD R11, R8, R11 ;  /* 0x0000000b080b7221 */ /* 0x011fca0000000000 */
[----:B------:R0:W-:Y:S04]  /*0fc0*/  STG.E desc[UR18][R4.64], R11 ;  /* 0x0000000b04007986 */ /* 0x0001e8000c101912 */
[----:B------:R-:W2:Y:S02]  /*0fd0*/  LDG.E.64 R8, desc[UR18][R6.64] ;  /* 0x0000001206087981 */ /* 0x000ea4000c1e1b00 */
[----:B--2---:R-:W-:-:S04]  /*0fe0*/  FMUL R9, R9, R9 ;  /* 0x0000000909097220 */ /* 0x004fc80000400000 */
[----:B------:R-:W-:-:S04]  /*0ff0*/  FFMA R8, R8, R8, R9 ;  /* 0x0000000808087223 */ /* 0x000fc80000000009 */
[----:B------:R-:W-:-:S05]  /*1000*/  FADD R19, R8, R19 ;  /* 0x0000001308137221 */ /* 0x000fca0000000000 */
[----:B------:R-:W-:Y:S04]  /*1010*/  STG.E desc[UR18][R4.64+0x4], R19 ;  /* 0x0000041304007986 */ /* 0x000fe8000c101912 */
[----:B------:R-:W2:Y:S04]  /*1020*/  LDG.E.64 R8, desc[UR18][R2.64] ;  /* 0x0000001202087981 */ /* 0x000ea8000c1e1b00 */
[----:B------:R-:W2:Y:S02]  /*1030*/  LDG.E.64 R12, desc[UR18][R6.64] ;  /* 0x00000012060c7981 */ /* 0x000ea4000c1e1b00 */
[----:B--2---:R-:W-:-:S04]  /*1040*/  FMUL R9, R9, R13 ;  /* 0x0000000d09097220 */ /* 0x004fc80000400000 */
[----:B------:R-:W-:-:S04]  /*1050*/  FFMA R8, R8, R12, R9 ;  /* 0x0000000c08087223 */ /* 0x000fc80000000009 */
[----:B------:R-:W-:-:S05]  /*1060*/  FADD R23, R8, R23 ;  /* 0x0000001708177221 */ /* 0x000fca0000000000 */
[----:B------:R-:W-:Y:S04]  /*1070*/  STG.E desc[UR18][R4.64+0x8], R23 ;  /* 0x0000081704007986 */ /* 0x000fe8000c101912 */
[----:B------:R-:W2:Y:S04]  /*1080*/  LDG.E.64 R8, desc[UR18][R2.64] ;  /* 0x0000001202087981 */ /* 0x000ea8000c1e1b00 */
[----:B0-----:R-:W2:Y:S02]  /*1090*/  LDG.E.64 R10, desc[UR18][R6.64] ;  /* 0x00000012060a7981 */ /* 0x001ea4000c1e1b00 */
[----:B--2---:R-:W-:-:S04]  /*10a0*/  FMUL R8, R8, R11 ;  /* 0x0000000b08087220 */ /* 0x004fc80000400000 */
[----:B------:R-:W-:-:S04]  /*10b0*/  FFMA R8, R9, R10, -R8 ;  /* 0x0000000a09087223 */ /* 0x000fc80000000808 */
[----:B------:R-:W-:-:S05]  /*10c0*/  FADD R21, R8, R21 ;  /* 0x0000001508157221 */ /* 0x000fca0000000000 */
[----:B------:R-:W-:Y:S01]  /*10d0*/  STG.E desc[UR18][R4.64+0xc], R21 ;  /* 0x00000c1504007986 */ /* 0x000fe2000c101912 */
[----:B------:R-:W-:Y:S05]  /*10e0*/  EXIT ;  /* 0x000000000000794d */ /* 0x000fea0003800000 */
.L_x_3:
[----:B------:R-:W-:-:S00]  /*10f0*/  BRA `(.L_x_3) ;  /* 0xfffffffc00fc7947 */ /* 0x000fc0000383ffff */
[----:B------:R-:W-:-:S00]  /*1100*/  NOP ;  /* 0x0000000000007918 */ /* 0x000fc00000000000 */
[----:B------:R-:W-:-:S00]  /*1110*/  NOP ;  /* 0x0000000000007918 */ /* 0x000fc00000000000 */
[----:B------:R-:W-:-:S00]  /*1120*/  NOP ;  /* 0x0000000000007918 */ /* 0x000fc00000000000 */
[----:B------:R-:W-:-:S00]  /*1130*/  NOP ;  /* 0x0000000000007918 */ /* 0x000fc00000000000 */
[----:B------:R-:W-:-:S00]  /*1140*/  NOP ;  /* 0x0000000000007918 */ /* 0x000fc00000000000 */
[----:B------:R-:W-:-:S00]  /*1150*/  NOP ;  /* 0x0000000000007918 */ /* 0x000fc00000000000 */
[----:B------:R-:W-:-:S00]  /*1160*/  NOP ;  /* 0x0000000000007918 */ /* 0x000fc00000000000 */
[----:B------:R-:W-:-:S00]  /*1170*/  NOP ;  /* 0x0000000000007918 */ /* 0x000fc00000000000 */
.L_x_37:


//--------------------- .text._Z10AccumulateP6float4S0_i --------------------------
	.section	.text._Z10AccumulateP6float4S0_i,"ax",@progbits
	.align	128
        .global         _Z10AccumulateP6float4S0_i
        .type           _Z10AccumulateP6float4S0_i,@function
        .size           _Z10AccumulateP6float4S0_i,(.L_x_38 - _Z10AccumulateP6float4S0_i)
        .other          _Z10AccumulateP6float4S0_i,@"STO_CUDA_ENTRY STV_DEFAULT"
_Z10AccumulateP6float4S0_i:
.text._Z10AccumulateP6float4S0_i:
[----:B------:R-:W-:Y:S01]  /*0000*/  LDC R1, c[0x0][0x37c] ;  /* 0x0000df00ff017b82 */ /* 0x000fe20000000800 */
[----:B------:R-:W0:Y:S01]  /*0010*/  S2R R4, SR_CTAID.X ;  /* 0x0000000000047919 */ /* 0x000e220000002500 */
[----:B------:R-:W0:Y:S01]  /*0020*/  LDCU UR8, c[0x0][0x360] ;  /* 0x00006c00ff0877ac */ /* 0x000e220008000800 */
[----:B------:R-:W0:Y:S01]  /*0030*/  S2R R3, SR_TID.X ;  /* 0x0000000000037919 */ /* 0x000e220000002100 */
[----:B------:R-:W1:Y:S01]  /*0040*/  LDCU.128 UR4, c[0x0][0x380] ;  /* 0x00007000ff0477ac */ /* 0x000e620008000c00 */
[----:B------:R-:W2:Y:S01]  /*0050*/  LDCU.64 UR10, c[0x0][0x358] ;  /* 0x00006b00ff0a77ac */ /* 0x000ea20008000a00 */
[----:B------:R-:W3:Y:S01]  /*0060*/  LDCU UR9, c[0x0][0x390] ;  /* 0x00007200ff0977ac */ /* 0x000ee20008000800 */
[----:B0-----:R-:W-:-:S04]  /*0070*/  IMAD R4, R4, UR8, R3 ;  /* 0x0000000804047c24 */ /* 0x001fc8000f8e0203 */
[----:B------:R-:W-:-:S03]  /*0080*/  IMAD.WIDE.U32 R4, R4, 0x10, RZ ;  /* 0x0000001004047825 */ /* 0x000fc600078e00ff */
[----:B-1----:R-:W-:-:S04]  /*0090*/  IADD3 R2, P0, PT, R4, UR4, RZ ;  /* 0x0000000404027c10 */ /* 0x002fc8000ff1e0ff */
[----:B------:R-:W-:-:S05]  /*00a0*/  IADD3.X R3, PT, PT, R5, UR5, RZ, P0, !PT ;  /* 0x0000000505037c10 */ /* 0x000fca00087fe4ff */
[----:B--2---:R-:W2:Y:S01]  /*00b0*/  LDG.E.128 R12, desc[UR10][R2.64] ;  /* 0x0000000a020c7981 */ /* 0x004ea2000c1e1d00 */
[----:B---3--:R-:W-:Y:S01]  /*00c0*/  UISETP.GE.AND UP0, UPT, UR9, 0x2, UPT ;  /* 0x000000020900788c */ /* 0x008fe2000bf06270 */
[----:B------:R-:W-:Y:S01]  /*00d0*/  IADD3 R32, P0, PT, R4, UR6, RZ ;  /* 0x0000000604207c10 */ /* 0x000fe2000ff1e0ff */
[----:B------:R-:W0:Y:S03]  /*00e0*/  LDCU UR4, c[0x0][0x370] ;  /* 0x00006e00ff0477ac */ /* 0x000e260008000800 */
[----:B------:R-:W-:Y:S02]  /*00f0*/  IADD3.X R33, PT, PT, R5, UR7, RZ, P0, !PT ;  /* 0x0000000705217c10 */ /* 0x000fe400087fe4ff */
[----:B------:R-:W-:-:S03]  /*0100*/  PLOP3.LUT P0, PT, PT, PT, UP0, 0x80, 0x8 ;  /* 0x000000000008781c */ /* 0x000fc60003f0f008 */
[----:B--2---:R1:W-:Y:S10]  /*0110*/  STG.E.128 desc[UR10][R32.64], R12 ;  /* 0x0000000c20007986 */ /* 0x0043f4000c101d0a */
[----:B0-----:R-:W-:Y:S05]  /*0120*/  @!P0 EXIT ;  /* 0x000000000000894d */ /* 0x001fea0003800000 */
[----:B------:R-:W-:Y:S02]  /*0130*/  UIADD3 UR5, UPT, UPT, UR9, -0x2, URZ ;  /* 0xfffffffe09057890 */ /* 0x000fe4000fffe0ff */
[----:B------:R-:W-:Y:S02]  /*0140*/  UIMAD UR8, UR8, UR4, URZ ;  /* 0x00000004080872a4 */ /* 0x000fe4000f8e02ff */
[----:B------:R-:W-:Y:S02]  /*0150*/  UISETP.GE.U32.AND UP0, UPT, UR5, 0x7, UPT ;  /* 0x000000070500788c */ /* 0x000fe4000bf06070 */
[----:B------:R-:W-:Y:S01]  /*0160*/  UIADD3 UR9, UPT, UPT, UR9, -0x1, URZ ;  /* 0xffffffff09097890 */ /* 0x000fe2000fffe0ff */
[----:B------:R-:W-:-:S06]  /*0170*/  UMOV UR6, 0x1 ;  /* 0x0000000100067882 */ /* 0x000fcc0000000000 */
[----:B------:R-:W-:Y:S05]  /*0180*/  BRA.U !UP0, `(.L_x_4) ;  /* 0x0000000508687547 */ /* 0x000fea000b800000 */
[----:B------:R-:W-:Y:S01]  /*0190*/  MOV R31, UR8 ;  /* 0x00000008001f7c02 */ /* 0x000fe20008000f00 */
[----:B------:R-:W-:Y:S01]  /*01a0*/  ULOP3.LUT UR4, UR9, 0xfffffff8, URZ, 0xc0, !UPT ;  /* 0xfffffff809047892 */ /* 0x000fe2000f8ec0ff */
[----:B------:R-:W-:Y:S01]  /*01b0*/  MOV R29, UR8 ;  /* 0x00000008001d7c02 */ /* 0x000fe20008000f00 */
[----:B------:R-:W0:Y:S01]  /*01c0*/  LDCU.64 UR6, c[0x0][0x380] ;  /* 0x00007000ff0677ac */ /* 0x000e220008000a00 */
[----:B------:R-:W-:Y:S01]  /*01d0*/  MOV R27, UR8 ;  /* 0x00000008001b7c02 */ /* 0x000fe20008000f00 */
[--C-:B------:R-:W-:Y:S01]  /*01e0*/  IMAD.WIDE.U32 R30, R31, 0x20, R4.reuse ;  /* 0x000000201f1e7825 */ /* 0x100fe200078e0004 */
[----:B------:R-:W-:Y:S01]  /*01f0*/  MOV R25, UR8 ;  /* 0x0000000800197c02 */ /* 0x000fe20008000f00 */
[----:B------:R-:W-:Y:S01]  /*0200*/  UIADD3 UR5, UPT, UPT, -UR4, URZ, URZ ;  /* 0x000000ff04057290 */ /* 0x000fe2000fffe1ff */
[----:B------:R-:W-:Y:S01]  /*0210*/  MOV R11, UR8 ;  /* 0x00000008000b7c02 */ /* 0x000fe20008000f00 */
[--C-:B------:R-:W-:Y:S01]  /*0220*/  IMAD.WIDE.U32 R28, R29, 0x50, R4.reuse ;  /* 0x000000501d1c7825 */ /* 0x100fe200078e0004 */
[----:B------:R-:W-:Y:S01]  /*0230*/  MOV R7, UR8 ;  /* 0x0000000800077c02 */ /* 0x000fe20008000f00 */
[----:B------:R-:W-:Y:S01]  /*0240*/  UMOV UR4, URZ ;  /* 0x000000ff00047c82 */ /* 0x000fe20008000000 */
[----:B------:R-:W-:Y:S01]  /*0250*/  MOV R9, UR8 ;  /* 0x0000000800097c02 */ /* 0x000fe20008000f00 */
[----:B------:R-:W-:Y:S01]  /*0260*/  IMAD.WIDE.U32 R26, R27, 0x60, R4 ;  /* 0x000000601b1a7825 */ /* 0x000fe200078e0004 */
[----:B------:R-:W-:-:S03]  /*0270*/  MOV R17, UR8 ;  /* 0x0000000800117c02 */ /* 0x000fc60008000f00 */
[----:B------:R-:W-:-:S04]  /*0280*/  IMAD.WIDE.U32 R24, R25, 0x10, R4 ;  /* 0x0000001019187825 */ /* 0x000fc800078e0004 */
[----:B------:R-:W-:-:S04]  /*0290*/  IMAD.WIDE.U32 R10, R11, 0x30, R4 ;  /* 0x000000300b0a7825 */ /* 0x000fc800078e0004 */
[----:B------:R-:W-:-:S04]  /*02a0*/  IMAD.WIDE.U32 R6, R7, 0x40, R4 ;  /* 0x0000004007067825 */ /* 0x000fc800078e0004 */
[----:B------:R-:W-:-:S04]  /*02b0*/  IMAD.WIDE.U32 R8, R9, 0x70, R4 ;  /* 0x0000007009087825 */ /* 0x000fc800078e0004 */
[----:B0-----:R-:W-:-:S07]  /*02c0*/  IMAD.WIDE.U32 R4, R17, 0x80, R4 ;  /* 0x0000008011047825 */ /* 0x001fce00078e0004 */
.L_x_5:
[----:B--2---:R-:W-:-:S04]  /*02d0*/  IADD3 R20, P0, PT, R24, UR6, RZ ;  /* 0x0000000618147c10 */ /* 0x004fc8000ff1e0ff */
[----:B------:R-:W-:-:S05]  /*02e0*/  IADD3.X R21, PT, PT, R25, UR7, RZ, P0, !PT ;  /* 0x0000000719157c10 */ /* 0x000fca00087fe4ff */
[----:B------:R-:W2:Y:S01]  /*02f0*/  LDG.E.128 R16, desc[UR10][R20.64] ;  /* 0x0000000a14107981 */ /* 0x000ea2000c1e1d00 */
[----:B------:R-:W-:-:S04]  /*0300*/  IADD3 R34, P0, PT, R30, UR6, RZ ;  /* 0x000000061e227c10 */ /* 0x000fc8000ff1e0ff */
[----:B------:R-:W-:Y:S01]  /*0310*/  IADD3.X R35, PT, PT, R31, UR7, RZ, P0, !PT ;  /* 0x000000071f237c10 */ /* 0x000fe200087fe4ff */
[----:B--2---:R-:W-:Y:S01]  /*0320*/  FADD R16, R16, R12 ;  /* 0x0000000c10107221 */ /* 0x004fe20000000000 */
[----:B------:R-:W-:Y:S01]  /*0330*/  FADD R17, R17, R13 ;  /* 0x0000000d11117221 */ /* 0x000fe20000000000 */
[----:B------:R-:W-:Y:S01]  /*0340*/  FADD R18, R18, R14 ;  /* 0x0000000e12127221 */ /* 0x000fe20000000000 */
[----:B------:R-:W-:-:S05]  /*0350*/  FADD R19, R19, R15 ;  /* 0x0000000f13137221 */ /* 0x000fca0000000000 */
[----:B------:R0:W-:Y:S04]  /*0360*/  STG.E.128 desc[UR10][R32.64], R16 ;  /* 0x0000001020007986 */ /* 0x0001e8000c101d0a */
[----:B-1----:R-:W2:Y:S01]  /*0370*/  LDG.E.128 R12, desc[UR10][R34.64] ;  /* 0x0000000a220c7981 */ /* 0x002ea2000c1e1d00 */
[----:B------:R-:W-:-:S04]  /*0380*/  IADD3 R36, P0, PT, R10, UR6, RZ ;  /* 0x000000060a247c10 */ /* 0x000fc8000ff1e0ff */
[----:B------:R-:W-:Y:S01]  /*0390*/  IADD3.X R37, PT, PT, R11, UR7, RZ, P0, !PT ;  /* 0x000000070b257c10 */ /* 0x000fe200087fe4ff */
[----:B--2---:R-:W-:Y:S01]  /*03a0*/  FADD R12, R16, R12 ;  /* 0x0000000c100c7221 */ /* 0x004fe20000000000 */
[----:B------:R-:W-:Y:S01]  /*03b0*/  FADD R13, R17, R13 ;  /* 0x0000000d110d7221 */ /* 0x000fe20000000000 */
[----:B------:R-:W-:Y:S01]  /*03c0*/  FADD R14, R18, R14 ;  /* 0x0000000e120e7221 */ /* 0x000fe20000000000 */
[----:B------:R-:W-:-:S05]  /*03d0*/  FADD R15, R19, R15 ;  /* 0x0000000f130f7221 */ /* 0x000fca0000000000 */
[----:B------:R1:W-:Y:S04]  /*03e0*/  STG.E.128 desc[UR10][R32.64], R12 ;  /* 0x0000000c20007986 */ /* 0x0003e8000c101d0a */
        /* <DEDUP_REMOVED lines=8> */
[----:B0-----:R-:W3:Y:S01]  /*0470*/  LDG.E.128 R16, desc[UR10][R34.64] ;  /* 0x0000000a22107981 */ /* 0x001ee2000c1e1d00 */
[----:B------:R-:W-:-:S04]  /*0480*/  IADD3 R36, P0, PT, R28, UR6, RZ ;  /* 0x000000061c247c10 */ /* 0x000fc8000ff1e0ff */
[----:B------:R-:W-:Y:S01]  /*0490*/  IADD3.X R37, PT, PT, R29, UR7, RZ, P0, !PT ;  /* 0x000000071d257c10 */ /* 0x000fe200087fe4ff */
[----:B---3--:R-:W-:Y:S01]  /*04a0*/  FADD R16, R20, R16 ;  /* 0x0000001014107221 */ /* 0x008fe20000000000 */
[----:B------:R-:W-:Y:S01]  /*04b0*/  FADD R17, R21, R17 ;  /* 0x0000001115117221 */ /* 0x000fe20000000000 */
[----:B------:R-:W-:Y:S01]  /*04c0*/  FADD R18, R22, R18 ;  /* 0x0000001216127221 */ /* 0x000fe20000000000 */
[----:B------:R-:W-:-:S05]  /*04d0*/  FADD R19, R23, R19 ;  /* 0x0000001317137221 */ /* 0x000fca0000000000 */
[----:B------:R0:W-:Y:S04]  /*04e0*/  STG.E.128 desc[UR10][R32.64], R16 ;  /* 0x0000001020007986 */ /* 0x0001e8000c101d0a */
[----:B-1----:R-:W3:Y:S01]  /*04f0*/  LDG.E.128 R12, desc[UR10][R36.64] ;  /* 0x0000000a240c7981 */ /* 0x002ee2000c1e1d00 */
[----:B------:R-:W-:-:S04]  /*0500*/  IADD3 R34, P0, PT, R26, UR6, RZ ;  /* 0x000000061a227c10 */ /* 0x000fc8000ff1e0ff */
[----:B------:R-:W-:Y:S01]  /*0510*/  IADD3.X R35, PT, PT, R27, UR7, RZ, P0, !PT ;  /* 0x000000071b237c10 */ /* 0x000fe200087fe4ff */
[----:B---3--:R-:W-:Y:S01]  /*0520*/  FADD R12, R16, R12 ;  /* 0x0000000c100c7221 */ /* 0x008fe20000000000 */
[----:B------:R-:W-:Y:S01]  /*0530*/  FADD R13, R17, R13 ;  /* 0x0000000d110d7221 */ /* 0x000fe20000000000 */
[----:B------:R-:W-:Y:S01]  /*0540*/  FADD R14, R18, R14 ;  /* 0x0000000e120e7221 */ /* 0x000fe20000000000 */
[----:B------:R-:W-:-:S05]  /*0550*/  FADD R15, R19, R15 ;  /* 0x0000000f130f7221 */ /* 0x000fca0000000000 */
[----:B------:R1:W-:Y:S04]  /*0560*/  STG.E.128 desc[UR10][R32.64], R12 ;  /* 0x0000000c20007986 */ /* 0x0003e8000c101d0a */
[----:B--2---:R-:W2:Y:S01]  /*0570*/  LDG.E.128 R20, desc[UR10][R34.64] ;  /* 0x0000000a22147981 */ /* 0x004ea2000c1e1d00 */
        /* <DEDUP_REMOVED lines=16> */
[----:B------:R-:W-:Y:S02]  /*0680*/  UIADD3 UR5, UPT, UPT, UR5, 0x8, URZ ;  /* 0x0000000805057890 */ /* 0x000fe4000fffe0ff */
[----:B------:R-:W-:Y:S02]  /*0690*/  UIADD3 UR4, UPT, UPT, UR4, 0x8, URZ ;  /* 0x0000000804047890 */ /* 0x000fe4000fffe0ff */
[----:B------:R-:W-:Y:S02]  /*06a0*/  UISETP.NE.AND UP0, UPT, UR5, URZ, UPT ;  /* 0x000000ff0500728c */ /* 0x000fe4000bf05270 */
[----:B------:R-:W-:Y:S01]  /*06b0*/  UIMAD.WIDE.U32 UR6, UR8, 0x80, UR6 ;  /* 0x00000080080678a5 */ /* 0x000fe2000f8e0006 */
[----:B---3--:R-:W-:Y:S01]  /*06c0*/  FADD R12, R16, R12 ;  /* 0x0000000c100c7221 */ /* 0x008fe20000000000 */
[----:B------:R-:W-:Y:S01]  /*06d0*/  FADD R13, R17, R13 ;  /* 0x0000000d110d7221 */ /* 0x000fe20000000000 */
[----:B------:R-:W-:Y:S01]  /*06e0*/  FADD R14, R18, R14 ;  /* 0x0000000e120e7221 */ /* 0x000fe20000000000 */
[----:B------:R-:W-:-:S05]  /*06f0*/  FADD R15, R19, R15 ;  /* 0x0000000f130f7221 */ /* 0x000fca0000000000 */
[----:B------:R2:W-:Y:S01]  /*0700*/  STG.E.128 desc[UR10][R32.64], R12 ;  /* 0x0000000c20007986 */ /* 0x0005e2000c101d0a */
[----:B------:R-:W-:Y:S05]  /*0710*/  BRA.U UP0, `(.L_x_5) ;  /* 0xfffffff900ec7547 */ /* 0x000fea000b83ffff */
[----:B------:R-:W-:-:S12]  /*0720*/  UIADD3 UR6, UPT, UPT, UR4, 0x1, URZ ;  /* 0x0000000104067890 */ /* 0x000fd8000fffe0ff */
.L_x_4:
[----:B------:R-:W-:-:S06]  /*0730*/  ULOP3.LUT UP0, UR4, UR9, 0x7, URZ, 0xc0, !UPT ;  /* 0x0000000709047892 */ /* 0x000fcc000f80c0ff */
[----:B------:R-:W-:-:S13]  /*0740*/  PLOP3.LUT P0, PT, PT, PT, UP0, 0x80, 0x8 ;  /* 0x000000000008781c */ /* 0x000fda0003f0f008 */
[----:B------:R-:W-:Y:S05]  /*0750*/  @!P0 EXIT ;  /* 0x000000000000894d */ /* 0x000fea0003800000 */
[----:B------:R-:W-:Y:S02]  /*0760*/  UISETP.GE.U32.AND UP0, UPT, UR4, 0x4, UPT ;  /* 0x000000040400788c */ /* 0x000fe4000bf06070 */
[----:B------:R-:W-:-:S07]  /*0770*/  ULOP3.LUT UR7, UR9, 0x3, URZ, 0xc0, !UPT ;  /* 0x0000000309077892 */ /* 0x000fce000f8ec0ff */
[----:B------:R-:W-:Y:S05]  /*0780*/  BRA.U !UP0, `(.L_x_6) ;  /* 0x0000000108c07547 */ /* 0x000fea000b800000 */
[----:B------:R-:W-:-:S06]  /*0790*/  UIMAD.WIDE.U32 UR4, UR6, UR8, URZ ;  /* 0x00000008060472a5 */ /* 0x000fcc000f8e00ff */
[----:B------:R-:W-:Y:S02]  /*07a0*/  MOV R6, UR4 ;  /* 0x0000000400067c02 */ /* 0x000fe40008000f00 */
[----:B------:R-:W-:Y:S02]  /*07b0*/  MOV R7, UR5 ;  /* 0x0000000500077c02 */ /* 0x000fe40008000f00 */
[----:B------:R-:W-:-:S04]  /*07c0*/  LEA R4, P0, R6, R2, 0x4 ;  /* 0x0000000206047211 */ /* 0x000fc800078020ff */
[----:B------:R-:W-:-:S05]  /*07d0*/  LEA.HI.X R5, R6, R3, R7, 0x4, P0 ;  /* 0x0000000306057211 */ /* 0x000fca00000f2407 */
[----:B--2---:R-:W1:Y:S01]  /*07e0*/  LDG.E.128 R16, desc[UR10][R4.64] ;  /* 0x0000000a04107981 */ /* 0x004e62000c1e1d00 */
[----:B------:R-:W-:-:S04]  /*07f0*/  UIADD3 UR4, UPT, UPT, UR6, 0x1, URZ ;  /* 0x0000000106047890 */ /* 0x000fc8000fffe0ff */
[----:B------:R-:W-:-:S06]  /*0800*/  UIMAD.WIDE.U32 UR4, UR4, UR8, URZ ;  /* 0x00000008040472a5 */ /* 0x000fcc000f8e00ff */
[----:B------:R-:W-:Y:S02]  /*0810*/  MOV R6, UR4 ;  /* 0x0000000400067c02 */ /* 0x000fe40008000f00 */
[----:B------:R-:W-:Y:S02]  /*0820*/  MOV R7, UR5 ;  /* 0x0000000500077c02 */ /* 0x000fe40008000f00 */
[----:B------:R-:W-:-:S04]  /*0830*/  LEA R8, P0, R6, R2, 0x4 ;  /* 0x0000000206087211 */ /* 0x000fc800078020ff */
[----:B------:R-:W-:Y:S01]  /*0840*/  LEA.HI.X R9, R6, R3, R7, 0x4, P0 ;  /* 0x0000000306097211 */ /* 0x000fe200000f2407 */
[----:B-1----:R-:W-:Y:S01]  /*0850*/  FADD R12, R12, R16 ;  /* 0x000000100c0c7221 */ /* 0x002fe20000000000 */
[----:B------:R-:W-:Y:S01]  /*0860*/  FADD R13, R13, R17 ;  /* 0x000000110d0d7221 */ /* 0x000fe20000000000 */
[----:B------:R-:W-:Y:S01]  /*0870*/  FADD R14, R14, R18 ;  /* 0x000000120e0e7221 */ /* 0x000fe20000000000 */
[----:B------:R-:W-:-:S05]  /*0880*/  FADD R15, R15, R19 ;  /* 0x000000130f0f7221 */ /* 0x000fca0000000000 */
[----:B------:R0:W-:Y:S04]  /*0890*/  STG.E.128 desc[UR10][R32.64], R12 ;  /* 0x0000000c20007986 */ /* 0x0001e8000c101d0a */
[----:B------:R-:W2:Y:S01]  /*08a0*/  LDG.E.128 R16, desc[UR10][R8.64] ;  /* 0x0000000a08107981 */ /* 0x000ea2000c1e1d00 */
[----:B------:R-:W-:-:S04]  /*08b0*/  UIADD3 UR4, UPT, UPT, UR6, 0x2, URZ ;  /* 0x0000000206047890 */ /* 0x000fc8000fffe0ff */
[----:B------:R-:W-:-:S06]  /*08c0*/  UIMAD.WIDE.U32 UR4, UR4, UR8, URZ ;  /* 0x00000008040472a5 */ /* 0x000fcc000f8e00ff */
[----:B------:R-:W-:Y:S02]  /*08d0*/  MOV R4, UR4 ;  /* 0x0000000400047c02 */ /* 0x000fe40008000f00 */
[----:B------:R-:W-:Y:S02]  /*08e0*/  MOV R5, UR5 ;  /* 0x0000000500057c02 */ /* 0x000fe40008000f00 */
[----:B------:R-:W-:-:S04]  /*08f0*/  LEA R10, P0, R4, R2, 0x4 ;  /* 0x00000002040a7211 */ /* 0x000fc800078020ff */
[----:B------:R-:W-:Y:S01]  /*0900*/  LEA.HI.X R11, R4, R3, R5, 0x4, P0 ;  /* 0x00000003040b7211 */ /* 0x000fe200000f2405 */
[----:B--2---:R-:W-:Y:S01]  /*0910*/  FADD R4, R12, R16 ;  /* 0x000000100c047221 */ /* 0x004fe20000000000 */
[----:B------:R-:W-:Y:S01]  /*0920*/  FADD R5, R13, R17 ;  /* 0x000000110d057221 */ /* 0x000fe20000000000 */
[----:B------:R-:W-:Y:S01]  /*0930*/  FADD R6, R14, R18 ;  /* 0x000000120e067221 */ /* 0x000fe20000000000 */
[----:B------:R-:W-:-:S05]  /*0940*/  FADD R7, R15, R19 ;  /* 0x000000130f077221 */ /* 0x000fca0000000000 */
[----:B------:R3:W-:Y:S04]  /*0950*/  STG.E.128 desc[UR10][R32.64], R4 ;  /* 0x0000000420007986 */ /* 0x0007e8000c101d0a */
[----:B------:R-:W2:Y:S01]  /*0960*/  LDG.E.128 R16, desc[UR10][R10.64] ;  /* 0x0000000a0a107981 */ /* 0x000ea2000c1e1d00 */
[----:B------:R-:W-:-:S04]  /*0970*/  UIADD3 UR4, UPT, UPT, UR6, 0x3, URZ ;  /* 0x0000000306047890 */ /* 0x000fc8000fffe0ff */
[----:B------:R-:W-:-:S06]  /*0980*/  UIMAD.WIDE.U32 UR4, UR4, UR8, URZ ;  /* 0x00000008040472a5 */ /* 0x000fcc000f8e00ff */
[----:B0-----:R-:W-:Y:S02]  /*0990*/  MOV R12, UR4 ;  /* 0x00000004000c7c02 */ /* 0x001fe40008000f00 */
        /* <DEDUP_REMOVED lines=9> */
[----:B------:R-:W-:Y:S01]  /*0a30*/  UIADD3 UR6, UPT, UPT, UR6, 0x4, URZ ;  /* 0x0000000406067890 */ /* 0x000fe2000fffe0ff */
[----:B--2---:R-:W-:Y:S01]  /*0a40*/  FADD R12, R16, R8 ;  /* 0x00000008100c7221 */ /* 0x004fe20000000000 */
[----:B------:R-:W-:Y:S01]  /*0a50*/  FADD R13, R17, R9 ;  /* 0x00000009110d7221 */ /* 0x000fe20000000000 */
[----:B------:R-:W-:Y:S01]  /*0a60*/  FADD R14, R18, R10 ;  /* 0x0000000a120e7221 */ /* 0x000fe20000000000 */
[----:B------:R-:W-:-:S05]  /*0a70*/  FADD R15, R19, R11 ;  /* 0x0000000b130f7221 */ /* 0x000fca0000000000 */
[----:B------:R3:W-:Y:S03]  /*0a80*/  STG.E.128 desc[UR10][R32.64], R12 ;  /* 0x0000000c20007986 */ /* 0x0007e6000c101d0a */
.L_x_6:
[----:B------:R-:W-:-:S13]  /*0a90*/  ISETP.NE.AND P0, PT, RZ, UR7, PT ;  /* 0x00000007ff007c0c */ /* 0x000fda000bf05270 */
[----:B------:R-:W-:Y:S05]  /*0aa0*/  @!P0 EXIT ;  /* 0x000000000000894d */ /* 0x000fea0003800000 */
[----:B------:R-:W-:-:S09]  /*0ab0*/  UISETP.NE.AND UP0, UPT, UR7, 0x1, UPT ;  /* 0x000000010700788c */ /* 0x000fd2000bf05270 */
[----:B------:R-:W-:Y:S05]  /*0ac0*/  BRA.U !UP0, `(.L_x_7) ;  /* 0x0000000108607547 */ /* 0x000fea000b800000 */
[----:B------:R-:W-:-:S06]  /*0ad0*/  UIMAD.WIDE.U32 UR4, UR6, UR8, URZ ;  /* 0x00000008060472a5 */ /* 0x000fcc000f8e00ff */
[----:B---3--:R-:W-:Y:S02]  /*0ae0*/  MOV R6, UR4 ;  /* 0x0000000400067c02 */ /* 0x008fe40008000f00 */
[----:B------:R-:W-:Y:S02]  /*0af0*/  MOV R7, UR5 ;  /* 0x0000000500077c02 */ /* 0x000fe40008000f00 */
[----:B------:R-:W-:-:S04]  /*0b00*/  LEA R4, P0, R6, R2, 0x4 ;  /* 0x0000000206047211 */ /* 0x000fc800078020ff */
[----:B------:R-:W-:-:S05]  /*0b10*/  LEA.HI.X R5, R6, R3, R7, 0x4, P0 ;  /* 0x0000000306057211 */ /* 0x000fca00000f2407 */
[----:B--2---:R-:W2:Y:S01]  /*0b20*/  LDG.E.128 R16, desc[UR10][R4.64] ;  /* 0x0000000a04107981 */ /* 0x004ea2000c1e1d00 */
        /* <DEDUP_REMOVED lines=11> */
[----:B------:R-:W1:Y:S01]  /*0be0*/  LDG.E.128 R4, desc[UR10][R6.64] ;  /* 0x0000000a06047981 */ /* 0x000e62000c1e1d00 */
[----:B------:R-:W-:Y:S01]  /*0bf0*/  UIADD3 UR6, UPT, UPT, UR6, 0x2, URZ ;  /* 0x0000000206067890 */ /* 0x000fe2000fffe0ff */
[----:B-1----:R-:W-:Y:S01]  /*0c00*/  FADD R12, R16, R4 ;  /* 0x00000004100c7221 */ /* 0x002fe20000000000 */
[----:B------:R-:W-:Y:S01]  /*0c10*/  FADD R13, R17, R5 ;  /* 0x00000005110d7221 */ /* 0x000fe20000000000 */
[----:B------:R-:W-:Y:S01]  /*0c20*/  FADD R14, R18, R6 ;  /* 0x00000006120e7221 */ /* 0x000fe20000000000 */
[----:B------:R-:W-:-:S05]  /*0c30*/  FADD R15, R19, R7 ;  /* 0x00000007130f7221 */ /* 0x000fca0000000000 */
[----:B------:R0:W-:Y:S03]  /*0c40*/  STG.E.128 desc[UR10][R32.64], R12 ;  /* 0x0000000c20007986 */ /* 0x0001e6000c101d0a */
.L_x_7:
[----:B------:R-:W-:-:S04]  /*0c50*/  ULOP3.LUT UR9, UR9, 0x1, URZ, 0xc0, !UPT ;  /* 0x0000000109097892 */ /* 0x000fc8000f8ec0ff */
[----:B------:R-:W-:-:S06]  /*0c60*/  UISETP.NE.U32.AND UP0, UPT, UR9, 0x1, UPT ;  /* 0x000000010900788c */ /* 0x000fcc000bf05070 */
[----:B------:R-:W-:-:S13]  /*0c70*/  PLOP3.LUT P0, PT, PT, PT, UP0, 0x80, 0x8 ;  /* 0x000000000008781c */ /* 0x000fda0003f0f008 */
[----:B------:R-:W-:Y:S05]  /*0c80*/  @P0 EXIT ;  /* 0x000000000000094d */ /* 0x000fea0003800000 */
[----:B------:R-:W-:-:S06]  /*0c90*/  UIMAD.WIDE.U32 UR4, UR6, UR8, URZ ;  /* 0x00000008060472a5 */ /* 0x000fcc000f8e00ff */
[----:B---3--:R-:W-:Y:S02]  /*0ca0*/  MOV R4, UR4 ;  /* 0x0000000400047c02 */ /* 0x008fe40008000f00 */
[----:B------:R-:W-:Y:S02]  /*0cb0*/  MOV R7, UR5 ;  /* 0x0000000500077c02 */ /* 0x000fe40008000f00 */
[----:B------:R-:W-:Y:S02]  /*0cc0*/  MOV R8, UR4 ;  /* 0x0000000400087c02 */ /* 0x000fe40008000f00 */
[----:B------:R-:W-:Y:S02]  /*0cd0*/  LEA R2, P0, R4, R2, 0x4 ;  /* 0x0000000204027211 */ /* 0x000fe400078020ff */
[----:B------:R-:W-:Y:S02]  /*0ce0*/  MOV R5, UR5 ;  /* 0x0000000500057c02 */ /* 0x000fe40008000f00 */
[----:B------:R-:W-:-:S02]  /*0cf0*/  MOV R6, UR4 ;  /* 0x0000000400067c02 */ /* 0x000fc40008000f00 */
[----:B------:R-:W-:Y:S02]  /*0d00*/  LEA.HI.X R3, R8, R3, R7, 0x4, P0 ;  /* 0x0000000308037211 */ /* 0x000fe400000f2407 */
[----:B------:R-:W-:-:S03]  /*0d10*/  MOV R9, UR5 ;  /* 0x0000000500097c02 */ /* 0x000fc60008000f00 */
[----:B------:R-:W3:Y:S02]  /*0d20*/  LDG.E.128 R4, desc[UR10][R2.64] ;  /* 0x0000000a02047981 */ /* 0x000ee4000c1e1d00 */
[----:B---3--:R-:W-:Y:S01]  /*0d30*/  FADD R4, R4, R12 ;  /* 0x0000000c04047221 */ /* 0x008fe20000000000 */
[----:B------:R-:W-:Y:S01]  /*0d40*/  FADD R5, R5, R13 ;  /* 0x0000000d05057221 */ /* 0x000fe20000000000 */
[----:B------:R-:W-:Y:S01]  /*0d50*/  FADD R6, R6, R14 ;  /* 0x0000000e06067221 */ /* 0x000fe20000000000 */
[----:B------:R-:W-:-:S05]  /*0d60*/  FADD R7, R7, R15 ;  /* 0x0000000f07077221 */ /* 0x000fca0000000000 */
[----:B------:R-:W-:Y:S01]  /*0d70*/  STG.E.128 desc[UR10][R32.64], R4 ;  /* 0x0000000420007986 */ /* 0x000fe2000c101d0a */
[----:B------:R-:W-:Y:S05]  /*0d80*/  EXIT ;  /* 0x000000000000794d */ /* 0x000fea0003800000 */
.L_x_8:
        /* <DEDUP_REMOVED lines=15> */
.L_x_38:


//--------------------- .text._Z5PowerP6float2S0_P6float4 --------------------------
	.section	.text._Z5PowerP6float2S0_P6float4,"ax",@progbits
	.align	128
        .global         _Z5PowerP6float2S0_P6float4
        .type           _Z5PowerP6float2S0_P6float4,@function
        .size           _Z5PowerP6float2S0_P6float4,(.L_x_39 - _Z5PowerP6float2S0_P6float4)
        .other          _Z5PowerP6float2S0_P6float4,@"STO_CUDA_ENTRY STV_DEFAULT"
_Z5PowerP6float2S0_P6float4:
.text._Z5PowerP6float2S0_P6float4:
[----:B------:R-:W-:Y:S01]  /*0000*/  LDC R1, c[0x0][0x37c] ;  /* 0x0000df00ff017b82 */ /* 0x000fe20000000800 */
[----:B------:R-:W0:Y:S07]  /*0010*/  S2R R13, SR_CTAID.X ;  /* 0x00000000000d7919 */ /* 0x000e2e0000002500 */
[----:B------:R-:W1:Y:S01]  /*0020*/  LDC.64 R2, c[0x0][0x380] ;  /* 0x0000e000ff027b82 */ /* 0x000e620000000a00 */
[----:B------:R-:W0:Y:S01]  /*0030*/  LDCU UR6, c[0x0][0x360] ;  /* 0x00006c00ff0677ac */ /* 0x000e220008000800 */
[----:B------:R-:W0:Y:S01]  /*0040*/  S2R R0, SR_TID.X ;  /* 0x0000000000007919 */ /* 0x000e220000002100 */
[----:B------:R-:W2:Y:S05]  /*0050*/  LDCU.64 UR4, c[0x0][0x358] ;  /* 0x00006b00ff0477ac */ /* 0x000eaa0008000a00 */
[----:B------:R-:W3:Y:S08]  /*0060*/  LDC.64 R8, c[0x0][0x390] ;  /* 0x0000e400ff087b82 */ /* 0x000ef00000000a00 */
[----:B------:R-:W4:Y:S01]  /*0070*/  LDC.64 R10, c[0x0][0x388] ;  /* 0x0000e200ff0a7b82 */ /* 0x000f220000000a00 */
[----:B0-----:R-:W-:-:S04]  /*0080*/  IMAD R13, R13, UR6, R0 ;  /* 0x000000060d0d7c24 */ /* 0x001fc8000f8e0200 */
[----:B-1----:R-:W-:-:S05]  /*0090*/  IMAD.WIDE.U32 R2, R13, 0x8, R2 ;  /* 0x000000080d027825 */ /* 0x002fca00078e0002 */
[----:B--2---:R-:W2:Y:S01]  /*00a0*/  LDG.E.64 R14, desc[UR4][R2.64] ;  /* 0x00000004020e7981 */ /* 0x004ea2000c1e1b00 */
[----:B---3--:R-:W-:-:S05]  /*00b0*/  IMAD.WIDE.U32 R8, R13, 0x10, R8 ;  /* 0x000000100d087825 */ /* 0x008fca00078e0008 */
[----:B------:R-:W3:Y:S01]  /*00c0*/  LDG.E.128 R4, desc[UR4][R8.64] ;  /* 0x0000000408047981 */ /* 0x000ee2000c1e1d00 */
[----:B----4-:R-:W-:-:S04]  /*00d0*/  IMAD.WIDE.U32 R10, R13, 0x8, R10 ;  /* 0x000000080d0a7825 */ /* 0x010fc800078e000a */
[----:B--2---:R-:W-:-:S04]  /*00e0*/  FMUL R15, R15, R15 ;  /* 0x0000000f0f0f7220 */ /* 0x004fc80000400000 */
[----:B------:R-:W-:-:S04]  /*00f0*/  FFMA R15, R14, R14, R15 ;  /* 0x0000000e0e0f7223 */ /* 0x000fc8000000000f */
[----:B---3--:R-:W-:-:S05]  /*0100*/  FADD R15, R15, R4 ;  /* 0x000000040f0f7221 */ /* 0x008fca0000000000 */
        /* <DEDUP_REMOVED lines=12> */
[----:B0-----:R-:W2:Y:S04]  /*01d0*/  LDG.E.64 R14, desc[UR4][R2.64] ;  /* 0x00000004020e7981 */ /* 0x001ea8000c1e1b00 */
[----:B------:R-:W2:Y:S02]  /*01e0*/  LDG.E.64 R16, desc[UR4][R10.64] ;  /* 0x000000040a107981 */ /* 0x000ea4000c1e1b00 */
[----:B--2---:R-:W-:-:S04]  /*01f0*/  FMUL R14, R14, R17 ;  /* 0x000000110e0e7220 */ /* 0x004fc80000400000 */
[----:B------:R-:W-:-:S04]  /*0200*/  FFMA R14, R15, R16, -R14 ;  /* 0x000000100f0e7223 */ /* 0x000fc8000000080e */
[----:B------:R-:W-:-:S05]  /*0210*/  FADD R7, R7, R14 ;  /* 0x0000000e07077221 */ /* 0x000fca0000000000 */
[----:B------:R-:W-:Y:S01]  /*0220*/  STG.E desc[UR4][R8.64+0xc], R7 ;  /* 0x00000c0708007986 */ /* 0x000fe2000c101904 */
[----:B------:R-:W-:Y:S05]  /*0230*/  EXIT ;  /* 0x000000000000794d */ /* 0x000fea0003800000 */
.L_x_9:
        /* <DEDUP_REMOVED lines=12> */
.L_x_39:


//--------------------- .text._Z16PowerInterleavedP6float4S0_ --------------------------
	.section	.text._Z16PowerInterleavedP6float4S0_,"ax",@progbits
	.align	128
        .global         _Z16PowerInterleavedP6float4S0_
        .type           _Z16PowerInterleavedP6float4S0_,@function
        .size           _Z16PowerInterleavedP6float4S0_,(.L_x_40 - _Z16PowerInterleavedP6float4S0_)
        .other          _Z16PowerInterleavedP6float4S0_,@"STO_CUDA_ENTRY STV_DEFAULT"
_Z16PowerInterleavedP6float4S0_:
.text._Z16PowerInterleavedP6float4S0_:
[----:B------:R-:W-:Y:S01]  /*0000*/  LDC R1, c[0x0][0x37c] ;  /* 0x0000df00ff017b82 */ /* 0x000fe20000000800 */
[----:B------:R-:W0:Y:S07]  /*0010*/  S2R R9, SR_CTAID.X ;  /* 0x0000000000097919 */ /* 0x000e2e0000002500 */
[----:B------:R-:W1:Y:S01]  /*0020*/  LDC.64 R2, c[0x0][0x380] ;  /* 0x0000e000ff027b82 */ /* 0x000e620000000a00 */
[----:B------:R-:W0:Y:S01]  /*0030*/  LDCU UR6, c[0x0][0x360] ;  /* 0x00006c00ff0677ac */ /* 0x000e220008000800 */
[----:B------:R-:W0:Y:S01]  /*0040*/  S2R R0, SR_TID.X ;  /* 0x0000000000007919 */ /* 0x000e220000002100 */
[----:B------:R-:W2:Y:S05]  /*0050*/  LDCU.64 UR4, c[0x0][0x358] ;  /* 0x00006b00ff0477ac */ /* 0x000eaa0008000a00 */
[----:B------:R-:W3:Y:S01]  /*0060*/  LDC.64 R12, c[0x0][0x388] ;  /* 0x0000e200ff0c7b82 */ /* 0x000ee20000000a00 */
[----:B0-----:R-:W-:-:S04]  /*0070*/  IMAD R9, R9, UR6, R0 ;  /* 0x0000000609097c24 */ /* 0x001fc8000f8e0200 */
[----:B-1----:R-:W-:-:S05]  /*0080*/  IMAD.WIDE.U32 R2, R9, 0x10, R2 ;  /* 0x0000001009027825 */ /* 0x002fca00078e0002 */
[----:B--2---:R-:W2:Y:S01]  /*0090*/  LDG.E.128 R4, desc[UR4][R2.64] ;  /* 0x0000000402047981 */ /* 0x004ea2000c1e1d00 */
[----:B---3--:R-:W-:-:S05]  /*00a0*/  IMAD.WIDE.U32 R12, R9, 0x10, R12 ;  /* 0x00000010090c7825 */ /* 0x008fca00078e000c */
[----:B------:R-:W3:Y:S01]  /*00b0*/  LDG.E.128 R8, desc[UR4][R12.64] ;  /* 0x000000040c087981 */ /* 0x000ee2000c1e1d00 */
[----:B--2---:R-:W-:Y:S01]  /*00c0*/  FMUL R5, R5, R5 ;  /* 0x0000000505057220 */ /* 0x004fe20000400000 */
[----:B------:R-:W-:-:S03]  /*00d0*/  FMUL R15, R7, R7 ;  /* 0x00000007070f7220 */ /* 0x000fc60000400000 */
[----:B------:R-:W-:Y:S01]  /*00e0*/  FFMA R5, R4, R4, R5 ;  /* 0x0000000404057223 */ /* 0x000fe20000000005 */
[----:B------:R-:W-:-:S03]  /*00f0*/  FFMA R0, R6, R6, R15 ;  /* 0x0000000606007223 */ /* 0x000fc6000000000f */
[----:B---3--:R-:W-:Y:S01]  /*0100*/  FADD R8, R5, R8 ;  /* 0x0000000805087221 */ /* 0x008fe20000000000 */
[----:B------:R-:W-:-:S05]  /*0110*/  FADD R9, R9, R0 ;  /* 0x0000000009097221 */ /* 0x000fca0000000000 */
[----:B------:R-:W-:Y:S04]  /*0120*/  STG.E.64 desc[UR4][R12.64], R8 ;  /* 0x000000080c007986 */ /* 0x000fe8000c101b04 */
[----:B------:R-:W2:Y:S02]  /*0130*/  LDG.E.64 R4, desc[UR4][R2.64] ;  /* 0x0000000402047981 */ /* 0x000ea4000c1e1b00 */
[----:B--2---:R-:W-:-:S04]  /*0140*/  FMUL R15, R7, R5 ;  /* 0x00000005070f7220 */ /* 0x004fc80000400000 */
[----:B------:R-:W-:-:S04]  /*0150*/  FFMA R15, R6, R4, R15 ;  /* 0x00000004060f7223 */ /* 0x000fc8000000000f */
[----:B------:R-:W-:-:S05]  /*0160*/  FADD R15, R10, R15 ;  /* 0x0000000f0a0f7221 */ /* 0x000fca0000000000 */
[----:B------:R-:W-:Y:S04]  /*0170*/  STG.E desc[UR4][R12.64+0x8], R15 ;  /* 0x0000080f0c007986 */ /* 0x000fe8000c101904 */
[----:B------:R-:W2:Y:S01]  /*0180*/  LDG.E R0, desc[UR4][R2.64+0x8] ;  /* 0x0000080402007981 */ /* 0x000ea2000c1e1900 */
[----:B------:R-:W-:-:S04]  /*0190*/  FMUL R4, R7, R4 ;  /* 0x0000000407047220 */ /* 0x000fc80000400000 */
[----:B--2---:R-:W-:-:S04]  /*01a0*/  FFMA R0, R5, R0, -R4 ;  /* 0x0000000005007223 */ /* 0x004fc80000000804 */
[----:B------:R-:W-:-:S05]  /*01b0*/  FADD R11, R11, R0 ;  /* 0x000000000b0b7221 */ /* 0x000fca0000000000 */
[----:B------:R-:W-:Y:S01]  /*01c0*/  STG.E desc[UR4][R12.64+0xc], R11 ;  /* 0x00000c0b0c007986 */ /* 0x000fe2000c101904 */
[----:B------:R-:W-:Y:S05]  /*01d0*/  EXIT ;  /* 0x000000000000794d */ /* 0x000fea0003800000 */
.L_x_10:
        /* <DEDUP_REMOVED lines=10> */
.L_x_40:


//--------------------- .text._Z9fillArrayPai     --------------------------
	.section	.text._Z9fillArrayPai,"ax",@progbits
	.align	128
        .global         _Z9fillArrayPai
        .type           _Z9fillArrayPai,@function
        .size           _Z9fillArrayPai,(.L_x_36 - _Z9fillArrayPai)
        .other          _Z9fillArrayPai,@"STO_CUDA_ENTRY STV_DEFAULT"
_Z9fillArrayPai:
.text._Z9fillArrayPai:
[----:B------:R-:W0:Y:S08]  /*0000*/  LDC R1, c[0x0][0x37c] ;  /* 0x0000df00ff017b82 */ /* 0x000e300000000800 */
[----:B------:R-:W1:Y:S01]  /*0010*/  LDC R0, c[0x0][0x388] ;  /* 0x0000e200ff007b82 */ /* 0x000e620000000800 */
[----:B0-----:R-:W-:Y:S01]  /*0020*/  VIADD R1, R1, 0xffffffe0 ;  /* 0xffffffe001017836 */ /* 0x001fe20000000000 */
[----:B-1----:R-:W-:-:S13]  /*0030*/  ISETP.GE.AND P0, PT, R0, 0x1, PT ;  /* 0x000000010000780c */ /* 0x002fda0003f06270 */
[----:B------:R-:W-:Y:S05]  /*0040*/  @!P0 EXIT ;  /* 0x000000000000894d */ /* 0x000fea0003800000 */
[----:B------:R-:W0:Y:S01]  /*0050*/  S2R R8, SR_TID.X ;  /* 0x0000000000087919 */ /* 0x000e220000002100 */
[----:B------:R-:W1:Y:S01]  /*0060*/  LDCU UR4, c[0x0][0x360] ;  /* 0x00006c00ff0477ac */ /* 0x000e620008000800 */
[----:B------:R-:W-:Y:S01]  /*0070*/  IMAD.MOV.U32 R5, RZ, RZ, RZ ;  /* 0x000000ffff057224 */ /* 0x000fe200078e00ff */
[----:B------:R-:W0:Y:S01]  /*0080*/  S2R R9, SR_CTAID.X ;  /* 0x0000000000097919 */ /* 0x000e220000002500 */
[----:B------:R-:W1:Y:S01]  /*0090*/  LDCU UR6, c[0x0][0x370] ;  /* 0x00006e00ff0677ac */ /* 0x000e620008000800 */
[----:B------:R-:W2:Y:S01]  /*00a0*/  LDCU.64 UR8, c[0x0][0x358] ;  /* 0x00006b00ff0877ac */ /* 0x000ea20008000a00 */
[----:B-1----:R-:W-:Y:S02]  /*00b0*/  UIMAD UR6, UR4, UR6, URZ ;  /* 0x00000006040672a4 */ /* 0x002fe4000f8e02ff */
[----:B0-----:R-:W-:Y:S02]  /*00c0*/  IMAD R8, R9, UR4, R8 ;  /* 0x0000000409087c24 */ /* 0x001fe4000f8e0208 */
[----:B--2---:R-:W-:-:S08]  /*00d0*/  IMAD.MOV.U32 R9, RZ, RZ, RZ ;  /* 0x000000ffff097224 */ /* 0x004fd000078e00ff */
.L_x_16:
[----:B------:R-:W-:Y:S01]  /*00e0*/  IMAD.WIDE.U32 R10, R5, UR6, R8 ;  /* 0x00000006050a7c25 */ /* 0x000fe2000f8e0008 */
[----:B------:R-:W-:Y:S03]  /*00f0*/  BSSY.RECONVERGENT B1, `(.L_x_11) ;  /* 0x000000e000017945 */ /* 0x000fe60003800200 */
[----:B0-----:R-:W0:Y:S01]  /*0100*/  I2F.U64 R0, R10 ;  /* 0x0000000a00007312 */ /* 0x001e220000301000 */
[----:B------:R-:W-:Y:S02]  /*0110*/  IMAD.MOV.U32 R3, RZ, RZ, 0x3c23d70a ;  /* 0x3c23d70aff037424 */ /* 0x000fe400078e00ff */
[----:B------:R-:W-:-:S04]  /*0120*/  IMAD.MOV.U32 R2, RZ, RZ, 0x42c80000 ;  /* 0x42c80000ff027424 */ /* 0x000fc800078e00ff */
[----:B------:R-:W-:-:S04]  /*0130*/  FFMA R2, R3, -R2, 1 ;  /* 0x3f80000003027423 */ /* 0x000fc80000000802 */
[----:B------:R-:W-:Y:S01]  /*0140*/  FFMA R3, R2, R3, 0.0099999997764825820923 ;  /* 0x3c23d70a02037423 */ /* 0x000fe20000000003 */
[----:B0-----:R-:W0:Y:S03]  /*0150*/  FCHK P0, R0, 100 ;  /* 0x42c8000000007902 */ /* 0x001e260000000000 */
[----:B------:R-:W-:-:S04]  /*0160*/  FFMA R2, R0, R3, RZ ;  /* 0x0000000300027223 */ /* 0x000fc800000000ff */
[----:B------:R-:W-:-:S04]  /*0170*/  FFMA R4, R2, -100, R0 ;  /* 0xc2c8000002047823 */ /* 0x000fc80000000000 */
[----:B------:R-:W-:Y:S01]  /*0180*/  FFMA R4, R3, R4, R2 ;  /* 0x0000000403047223 */ /* 0x000fe20000000002 */
[----:B0-----:R-:W-:Y:S06]  /*0190*/  @!P0 BRA `(.L_x_12) ;  /* 0x00000000000c8947 */ /* 0x001fec0003800000 */
[----:B------:R-:W-:-:S07]  /*01a0*/  MOV R2, 0x1c0 ;  /* 0x000001c000027802 */ /* 0x000fce0000000f00 */
[----:B------:R-:W-:Y:S05]  /*01b0*/  CALL.REL.NOINC `($__internal_0_$__cuda_sm3x_div_rn_noftz_f32_slowpath) ;  /* 0x0000000400647944 */ /* 0x000fea0003c00000 */
[----:B------:R-:W-:-:S07]  /*01c0*/  IMAD.MOV.U32 R4, RZ, RZ, R0 ;  /* 0x000000ffff047224 */ /* 0x000fce00078e0000 */
.L_x_12:
[----:B------:R-:W-:Y:S05]  /*01d0*/  BSYNC.RECONVERGENT B1 ;  /* 0x0000000000017941 */ /* 0x000fea0003800200 */
.L_x_11:
[C---:B------:R-:W-:Y:S01]  /*01e0*/  FMUL R0, R4.reuse, 0.63661974668502807617 ;  /* 0x3f22f98304007820 */ /* 0x040fe20000400000 */
[----:B------:R-:W-:Y:S01]  /*01f0*/  FSETP.GE.AND P0, PT, |R4|, 105615, PT ;  /* 0x47ce47800400780b */ /* 0x000fe20003f06200 */
[----:B------:R-:W-:Y:S04]  /*0200*/  BSSY.RECONVERGENT B0, `(.L_x_13) ;  /* 0x0000038000007945 */ /* 0x000fe80003800200 */
[----:B------:R-:W0:Y:S02]  /*0210*/  F2I.NTZ R0, R0 ;  /* 0x0000000000007305 */ /* 0x000e240000203100 */
[----:B0-----:R-:W-:-:S05]  /*0220*/  I2FP.F32.S32 R3, R0 ;  /* 0x0000000000037245 */ /* 0x001fca0000201400 */
[----:B------:R-:W-:-:S04]  /*0230*/  FFMA R2, R3, -1.5707962512969970703, R4 ;  /* 0xbfc90fda03027823 */ /* 0x000fc80000000004 */
[----:B------:R-:W-:-:S04]  /*0240*/  FFMA R2, R3, -7.5497894158615963534e-08, R2 ;  /* 0xb3a2216803027823 */ /* 0x000fc80000000002 */
[----:B------:R-:W-:Y:S01]  /*0250*/  FFMA R2, R3, -5.3903029534742383927e-15, R2 ;  /* 0xa7c234c503027823 */ /* 0x000fe20000000002 */
[----:B------:R-:W-:Y:S06]  /*0260*/  @!P0 BRA `(.L_x_14) ;  /* 0x0000000000c48947 */ /* 0x000fec0003800000 */
[----:B------:R-:W-:-:S13]  /*0270*/  FSETP.NEU.AND P0, PT, |R4|, +INF , PT ;  /* 0x7f8000000400780b */ /* 0x000fda0003f0d200 */
[----:B------:R-:W-:Y:S01]  /*0280*/  @!P0 FMUL R2, RZ, R4 ;  /* 0x00000004ff028220 */ /* 0x000fe20000400000 */
[----:B------:R-:W-:Y:S01]  /*0290*/  @!P0 IMAD.MOV.U32 R0, RZ, RZ, RZ ;  /* 0x000000ffff008224 */ /* 0x000fe200078e00ff */
[----:B------:R-:W-:Y:S06]  /*02a0*/  @!P0 BRA `(.L_x_14) ;  /* 0x0000000000b48947 */ /* 0x000fec0003800000 */
[----:B------:R-:W-:Y:S01]  /*02b0*/  IMAD.SHL.U32 R2, R4, 0x100, RZ ;  /* 0x0000010004027824 */ /* 0x000fe200078e00ff */
[----:B------:R-:W0:Y:S01]  /*02c0*/  LDCU.64 UR10, c[0x4][URZ] ;  /* 0x01000000ff0a77ac */ /* 0x000e220008000a00 */
[----:B------:R-:W-:Y:S02]  /*02d0*/  IMAD.MOV.U32 R6, RZ, RZ, RZ ;  /* 0x000000ffff067224 */ /* 0x000fe400078e00ff */
[----:B------:R-:W-:Y:S01]  /*02e0*/  IMAD.MOV.U32 R0, RZ, RZ, R1 ;  /* 0x000000ffff007224 */ /* 0x000fe200078e0001 */
[----:B------:R-:W-:Y:S01]  /*02f0*/  LOP3.LUT R15, R2, 0x80000000, RZ, 0xfc, !PT ;  /* 0x80000000020f7812 */ /* 0x000fe200078efcff */
[----:B------:R-:W-:Y:S01]  /*0300*/  UMOV UR5, URZ ;  /* 0x000000ff00057c82 */ /* 0x000fe20008000000 */
[----:B------:R-:W-:-:S05]  /*0310*/  UMOV UR4, URZ ;  /* 0x000000ff00047c82 */ /* 0x000fca0008000000 */
.L_x_15:
[----:B0-----:R-:W-:Y:S02]  /*0320*/  IMAD.U32 R12, RZ, RZ, UR10 ;  /* 0x0000000aff0c7e24 */ /* 0x001fe4000f8e00ff */
[----:B------:R-:W-:-:S05]  /*0330*/  IMAD.U32 R13, RZ, RZ, UR11 ;  /* 0x0000000bff0d7e24 */ /* 0x000fca000f8e00ff */
[----:B------:R-:W2:Y:S01]  /*0340*/  LDG.E.CONSTANT R2, desc[UR8][R12.64] ;  /* 0x000000080c027981 */ /* 0x000ea2000c1e9900 */
[----:B------:R-:W-:Y:S02]  /*0350*/  UIADD3 UR10, UP0, UPT, UR10, 0x4, URZ ;  /* 0x000000040a0a7890 */ /* 0x000fe4000ff1e0ff */
[----:B------:R-:W-:Y:S02]  /*0360*/  UIADD3 UR4, UPT, UPT, UR4, 0x1, URZ ;  /* 0x0000000104047890 */ /* 0x000fe4000fffe0ff */
[----:B------:R-:W-:Y:S02]  /*0370*/  UIADD3.X UR11, UPT, UPT, URZ, UR11, URZ, UP0, !UPT ;  /* 0x0000000bff0b7290 */ /* 0x000fe400087fe4ff */
[----:B------:R-:W-:Y:S01]  /*0380*/  UISETP.NE.AND UP0, UPT, UR4, 0x6, UPT ;  /* 0x000000060400788c */ /* 0x000fe2000bf05270 */
[----:B--2---:R-:W-:-:S03]  /*0390*/  IMAD.WIDE.U32 R2, R2, R15, RZ ;  /* 0x0000000f02027225 */ /* 0x004fc600078e00ff */
[----:B------:R-:W-:-:S04]  /*03a0*/  IADD3 R7, P0, PT, R2, R6, RZ ;  /* 0x0000000602077210 */ /* 0x000fc80007f1e0ff */
[----:B------:R-:W-:Y:S01]  /*03b0*/  IADD3.X R6, PT, PT, R3, UR5, RZ, P0, !PT ;  /* 0x0000000503067c10 */ /* 0x000fe200087fe4ff */
[----:B------:R0:W-:Y:S02]  /*03c0*/  STL [R0], R7 ;  /* 0x0000000700007387 */ /* 0x0001e40000100800 */
[----:B0-----:R-:W-:Y:S01]  /*03d0*/  VIADD R0, R0, 0x4 ;  /* 0x0000000400007836 */ /* 0x001fe20000000000 */
[----:B------:R-:W-:Y:S06]  /*03e0*/  BRA.U UP0, `(.L_x_15) ;  /* 0xfffffffd00cc7547 */ /* 0x000fec000b83ffff */
[----:B------:R-:W-:Y:S01]  /*03f0*/  SHF.R.U32.HI R4, RZ, 0x17, R4 ;  /* 0x00000017ff047819 */ /* 0x000fe20000011604 */
[----:B------:R0:W-:Y:S04]  /*0400*/  STL [R1+0x18], R6 ;  /* 0x0000180601007387 */ /* 0x0001e80000100800 */
[C---:B------:R-:W-:Y:S01]  /*0410*/  VIADD R0, R4.reuse, 0xffffff80 ;  /* 0xffffff8004007836 */ /* 0x040fe20000000000 */
[----:B------:R-:W-:-:S04]  /*0420*/  LOP3.LUT P0, R4, R4, 0x1f, RZ, 0xc0, !PT ;  /* 0x0000001f04047812 */ /* 0x000fc8000780c0ff */
[----:B------:R-:W-:-:S05]  /*0430*/  SHF.R.U32.HI R0, RZ, 0x5, R0 ;  /* 0x00000005ff007819 */ /* 0x000fca0000011600 */
[----:B------:R-:W-:-:S05]  /*0440*/  IMAD R14, R0, -0x4, R1 ;  /* 0xfffffffc000e7824 */ /* 0x000fca00078e0201 */
[----:B------:R-:W2:Y:S04]  /*0450*/  LDL R0, [R14+0x18] ;  /* 0x000018000e007983 */ /* 0x000ea80000100800 */
[----:B------:R-:W2:Y:S04]  /*0460*/  LDL R3, [R14+0x14] ;  /* 0x000014000e037983 */ /* 0x000ea80000100800 */
[----:B------:R-:W3:Y:S01]  /*0470*/  @P0 LDL R2, [R14+0x10] ;  /* 0x000010000e020983 */ /* 0x000ee20000100800 */
[----:B------:R-:W-:Y:S01]  /*0480*/  UMOV UR4, 0x54442d19 ;  /* 0x54442d1900047882 */ /* 0x000fe20000000000 */
[----:B------:R-:W-:Y:S01]  /*0490*/  UMOV UR5, 0x3bf921fb ;  /* 0x3bf921fb00057882 */ /* 0x000fe20000000000 */
[----:B--2---:R-:W-:-:S02]  /*04a0*/  @P0 SHF.L.W.U32.HI R0, R3, R4, R0 ;  /* 0x0000000403000219 */ /* 0x004fc40000010e00 */
[----:B---3--:R-:W-:-:S04]  /*04b0*/  @P0 SHF.L.W.U32.HI R3, R2, R4, R3 ;  /* 0x0000000402030219 */ /* 0x008fc80000010e03 */
[C---:B------:R-:W-:Y:S01]  /*04c0*/  SHF.L.W.U32.HI R2, R3.reuse, 0x2, R0 ;  /* 0x0000000203027819 */ /* 0x040fe20000010e00 */
[----:B------:R-:W-:-:S03]  /*04d0*/  IMAD.SHL.U32 R3, R3, 0x4, RZ ;  /* 0x0000000403037824 */ /* 0x000fc600078e00ff */
[----:B------:R-:W-:Y:S02]  /*04e0*/  SHF.R.S32.HI R4, RZ, 0x1f, R2 ;  /* 0x0000001fff047819 */ /* 0x000fe40000011402 */
[----:B------:R-:W-:Y:S02]  /*04f0*/  ISETP.GE.AND P0, PT, R2, RZ, PT ;  /* 0x000000ff0200720c */ /* 0x000fe40003f06270 */
[C---:B------:R-:W-:Y:S02]  /*0500*/  LOP3.LUT R12, R4.reuse, R3, RZ, 0x3c, !PT ;  /* 0x00000003040c7212 */ /* 0x040fe400078e3cff */
[----:B------:R-:W-:Y:S02]  /*0510*/  LOP3.LUT R13, R4, R2, RZ, 0x3c, !PT ;  /* 0x00000002040d7212 */ /* 0x000fe400078e3cff */
[----:B------:R-:W-:-:S04]  /*0520*/  SHF.R.U32.HI R3, RZ, 0x1e, R0 ;  /* 0x0000001eff037819 */ /* 0x000fc80000011600 */
[----:B------:R-:W0:Y:S01]  /*0530*/  I2F.F64.S64 R12, R12 ;  /* 0x0000000c000c7312 */ /* 0x000e220000301c00 */
[----:B------:R-:W-:Y:S01]  /*0540*/  LEA.HI R0, R2, R3, RZ, 0x1 ;  /* 0x0000000302007211 */ /* 0x000fe200078f08ff */
[----:B0-----:R-:W-:-:S10]  /*0550*/  DMUL R6, R12, UR4 ;  /* 0x000000040c067c28 */ /* 0x001fd40008000000 */
[----:B------:R-:W0:Y:S02]  /*0560*/  F2F.F32.F64 R6, R6 ;  /* 0x0000000600067310 */ /* 0x000e240000301000 */
[----:B0-----:R-:W-:-:S07]  /*0570*/  FSEL R2, -R6, R6, !P0 ;  /* 0x0000000606027208 */ /* 0x001fce0004000100 */
.L_x_14:
[----:B------:R-:W-:Y:S05]  /*0580*/  BSYNC.RECONVERGENT B0 ;  /* 0x0000000000007941 */ /* 0x000fea0003800200 */
.L_x_13:
[----:B------:R-:W-:Y:S01]  /*0590*/  LOP3.LUT R6, R0, 0x1, RZ, 0xc0, !PT ;  /* 0x0000000100067812 */ /* 0x000fe200078ec0ff */
[----:B------:R-:W-:Y:S02]  /*05a0*/  IMAD.MOV.U32 R4, RZ, RZ, 0x37cbac00 ;  /* 0x37cbac00ff047424 */ /* 0x000fe400078e00ff */
[----:B------:R-:W-:Y:S01]  /*05b0*/  FMUL R3, R2, R2 ;  /* 0x0000000202037220 */ /* 0x000fe20000400000 */
[----:B------:R-:W-:Y:S01]  /*05c0*/  IMAD.MOV.U32 R13, RZ, RZ, 0x3effffff ;  /* 0x3effffffff0d7424 */ /* 0x000fe200078e00ff */
[----:B------:R-:W-:Y:S01]  /*05d0*/  ISETP.NE.U32.AND P0, PT, R6, 0x1, PT ;  /* 0x000000010600780c */ /* 0x000fe20003f05070 */
[----:B------:R-:W-:Y:S02]  /*05e0*/  IMAD.MOV.U32 R6, RZ, RZ, 0x3d2aaabb ;  /* 0x3d2aaabbff067424 */ /* 0x000fe400078e00ff */
[----:B------:R-:W-:Y:S01]  /*05f0*/  FFMA R4, R3, R4, -0.0013887860113754868507 ;  /* 0xbab607ed03047423 */ /* 0x000fe20000000004 */
[----:B------:R-:W-:Y:S01]  /*0600*/  LOP3.LUT P1, RZ, R0, 0x2, RZ, 0xc0, !PT ;  /* 0x0000000200ff7812 */ /* 0x000fe2000782c0ff */
[----:B------:R-:W0:Y:S01]  /*0610*/  LDCU.64 UR4, c[0x0][0x380] ;  /* 0x00007000ff0477ac */ /* 0x000e220008000a00 */
[----:B------:R-:W-:Y:S01]  /*0620*/  FSEL R0, R2, 1, P0 ;  /* 0x3f80000002007808 */ /* 0x000fe20000000000 */
[----:B------:R-:W-:Y:S01]  /*0630*/  VIADD R5, R5, 0x1 ;  /* 0x0000000105057836 */ /* 0x000fe20000000000 */
[----:B------:R-:W-:-:S02]  /*0640*/  FSEL R4, R4, -0.00019574658654164522886, !P0 ;  /* 0xb94d415304047808 */ /* 0x000fc40004000000 */
[----:B------:R-:W-:Y:S01]  /*0650*/  FSEL R6, R6, 0.0083327032625675201416, !P0 ;  /* 0x3c0885e406067808 */ /* 0x000fe20004000000 */
[----:B------:R-:W-:Y:S01]  /*0660*/  FFMA R7, R3, R0, RZ ;  /* 0x0000000003077223 */ /* 0x000fe200000000ff */
[----:B------:R-:W-:-:S03]  /*0670*/  FSEL R13, -R13, -0.16666662693023681641, !P0 ;  /* 0xbe2aaaa80d0d7808 */ /* 0x000fc60004000100 */
[----:B------:R-:W-:-:S04]  /*0680*/  FFMA R4, R3, R4, R6 ;  /* 0x0000000403047223 */ /* 0x000fc80000000006 */
[----:B------:R-:W-:-:S04]  /*0690*/  FFMA R4, R3, R4, R13 ;  /* 0x0000000403047223 */ /* 0x000fc8000000000d */
[----:B------:R-:W-:Y:S01]  /*06a0*/  FFMA R0, R7, R4, R0 ;  /* 0x0000000407007223 */ /* 0x000fe20000000000 */
[----:B0-----:R-:W-:Y:S01]  /*06b0*/  IADD3 R2, P0, PT, R10, UR4, RZ ;  /* 0x000000040a027c10 */ /* 0x001fe2000ff1e0ff */
[----:B------:R-:W0:Y:S02]  /*06c0*/  LDCU UR4, c[0x0][0x388] ;  /* 0x00007100ff0477ac */ /* 0x000e240008000800 */
[----:B------:R-:W-:Y:S01]  /*06d0*/  @P1 FADD R0, RZ, -R0 ;  /* 0x80000000ff001221 */ /* 0x000fe20000000000 */
[----:B------:R-:W-:-:S03]  /*06e0*/  IADD3.X R3, PT, PT, R11, UR5, RZ, P0, !PT ;  /* 0x000000050b037c10 */ /* 0x000fc600087fe4ff */
[----:B------:R-:W-:-:S04]  /*06f0*/  FMUL R0, R0, 30 ;  /* 0x41f0000000007820 */ /* 0x000fc80000400000 */
[----:B------:R-:W1:Y:S01]  /*0700*/  F2I.TRUNC.NTZ R7, R0 ;  /* 0x0000000000077305 */ /* 0x000e62000020f100 */
[----:B0-----:R-:W-:Y:S01]  /*0710*/  ISETP.NE.AND P0, PT, R5, UR4, PT ;  /* 0x0000000405007c0c */ /* 0x001fe2000bf05270 */
[----:B-1----:R0:W-:-:S12]  /*0720*/  STG.E.U8 desc[UR8][R2.64], R7 ;  /* 0x0000000702007986 */ /* 0x0021d8000c101108 */
[----:B------:R-:W-:Y:S05]  /*0730*/  @P0 BRA `(.L_x_16) ;  /* 0xfffffff800680947 */ /* 0x000fea000383ffff */
[----:B------:R-:W-:Y:S05]  /*0740*/  EXIT ;  /* 0x000000000000794d */ /* 0x000fea0003800000 */
        .weak           $__internal_0_$__cuda_sm3x_div_rn_noftz_f32_slowpath
        .type           $__internal_0_$__cuda_sm3x_div_rn_noftz_f32_slowpath,@function
        .size           $__internal_0_$__cuda_sm3x_div_rn_noftz_f32_slowpath,(.L_x_36 - $__internal_0_$__cuda_sm3x_div_rn_noftz_f32_slowpath)
$__internal_0_$__cuda_sm3x_div_rn_noftz_f32_slowpath:
[--C-:B------:R-:W-:Y:S01]  /*0750*/  SHF.R.U32.HI R3, RZ, 0x17, R0.reuse ;  /* 0x00000017ff037819 */ /* 0x100fe20000011600 */
[----:B------:R-:W-:Y:S04]  /*0760*/  BSSY.RECONVERGENT B0, `(.L_x_17) ;  /* 0x000005c000007945 */ /* 0x000fe80003800200 */
[----:B------:R-:W-:Y:S01]  /*0770*/  BSSY.RELIABLE B2, `(.L_x_18) ;  /* 0x000001a000027945 */ /* 0x000fe20003800100 */
[----:B------:R-:W-:Y:S01]  /*0780*/  LOP3.LUT R6, R3, 0xff, RZ, 0xc0, !PT ;  /* 0x000000ff03067812 */ /* 0x000fe200078ec0ff */
[----:B------:R-:W-:-:S04]  /*0790*/  IMAD.MOV.U32 R3, RZ, RZ, R0 ;  /* 0x000000ffff037224 */ /* 0x000fc800078e0000 */
[----:B------:R-:W-:-:S05]  /*07a0*/  VIADD R7, R6, 0xffffffff ;  /* 0xffffffff06077836 */ /* 0x000fca0000000000 */
[----:B------:R-:W-:-:S13]  /*07b0*/  ISETP.GT.U32.OR P0, PT, R7, 0xfd, !PT ;  /* 0x000000fd0700780c */ /* 0x000fda0007f04470 */
[----:B------:R-:W-:Y:S01]  /*07c0*/  @!P0 IMAD.MOV.U32 R4, RZ, RZ, RZ ;  /* 0x000000ffff048224 */ /* 0x000fe200078e00ff */
[----:B------:R-:W-:Y:S06]  /*07d0*/  @!P0 BRA `(.L_x_19) ;  /* 0x00000000004c8947 */ /* 0x000fec0003800000 */
[----:B------:R-:W-:-:S13]  /*07e0*/  FSETP.GTU.FTZ.AND P0, PT, |R0|, +INF , PT ;  /* 0x7f8000000000780b */ /* 0x000fda0003f1c200 */
[----:B------:R-:W-:Y:S05]  /*07f0*/  @P0 BREAK.RELIABLE B2 ;  /* 0x0000000000020942 */ /* 0x000fea0003800100 */
[----:B------:R-:W-:Y:S05]  /*0800*/  @P0 BRA `(.L_x_20) ;  /* 0x0000000400400947 */ /* 0x000fea0003800000 */
[----:B------:R-:W-:-:S05]  /*0810*/  IMAD.MOV.U32 R4, RZ, RZ, 0x42c80000 ;  /* 0x42c80000ff047424 */ /* 0x000fca00078e00ff */
[----:B------:R-:W-:-:S13]  /*0820*/  LOP3.LUT P0, RZ, R4, 0x7fffffff, R3, 0xc8, !PT ;  /* 0x7fffffff04ff7812 */ /* 0x000fda000780c803 */
[----:B------:R-:W-:Y:S05]  /*0830*/  @!P0 BREAK.RELIABLE B2 ;  /* 0x0000000000028942 */ /* 0x000fea0003800100 */
[----:B------:R-:W-:Y:S05]  /*0840*/  @!P0 BRA `(.L_x_21) ;  /* 0x0000000400288947 */ /* 0x000fea0003800000 */
[----:B------:R-:W-:-:S13]  /*0850*/  LOP3.LUT P0, RZ, R3, 0x7fffffff, RZ, 0xc0, !PT ;  /* 0x7fffffff03ff7812 */ /* 0x000fda000780c0ff */
[----:B------:R-:W-:Y:S05]  /*0860*/  @!P0 BREAK.RELIABLE B2 ;  /* 0x0000000000028942 */ /* 0x000fea0003800100 */
[----:B------:R-:W-:Y:S05]  /*0870*/  @!P0 BRA `(.L_x_22) ;  /* 0x0000000400148947 */ /* 0x000fea0003800000 */
[----:B------:R-:W-:Y:S02]  /*0880*/  FSETP.NEU.FTZ.AND P1, PT, |R0|, +INF , PT ;  /* 0x7f8000000000780b */ /* 0x000fe40003f3d200 */
[----:B------:R-:W-:-:S04]  /*0890*/  LOP3.LUT P0, RZ, R4, 0x7fffffff, RZ, 0xc0, !PT ;  /* 0x7fffffff04ff7812 */ /* 0x000fc8000780c0ff */
[----:B------:R-:W-:-:S13]  /*08a0*/  PLOP3.LUT P0, PT, P1, P0, PT, 0x2f, 0xf2 ;  /* 0x0000000000f2781c */ /* 0x000fda0000f00577 */
[----:B------:R-:W-:Y:S05]  /*08b0*/  @P0 BREAK.RELIABLE B2 ;  /* 0x0000000000020942 */ /* 0x000fea0003800100 */
[----:B------:R-:W-:Y:S05]  /*08c0*/  @P0 BRA `(.L_x_23) ;  /* 0x0000000000f40947 */ /* 0x000fea0003800000 */
[----:B------:R-:W-:-:S13]  /*08d0*/  ISETP.GE.AND P0, PT, R7, RZ, PT ;  /* 0x000000ff0700720c */ /* 0x000fda0003f06270 */
[----:B------:R-:W-:Y:S02]  /*08e0*/  @P0 IMAD.MOV.U32 R4, RZ, RZ, RZ ;  /* 0x000000ffff040224 */ /* 0x000fe400078e00ff */
[----:B------:R-:W-:Y:S01]  /*08f0*/  @!P0 FFMA R3, R0, 1.84467440737095516160e+19, RZ ;  /* 0x5f80000000038823 */ /* 0x000fe200000000ff */
[----:B------:R-:W-:-:S07]  /*0900*/  @!P0 IMAD.MOV.U32 R4, RZ, RZ, -0x40 ;  /* 0xffffffc0ff048424 */ /* 0x000fce00078e00ff */
.L_x_19:
[----:B------:R-:W-:Y:S05]  /*0910*/  BSYNC.RELIABLE B2 ;  /* 0x0000000000027941 */ /* 0x000fea0003800100 */
.L_x_18:
[----:B------:R-:W-:Y:S01]  /*0920*/  UMOV UR4, 0x42c80000 ;  /* 0x42c8000000047882 */ /* 0x000fe20000000000 */
[----:B------:R-:W-:Y:S01]  /*0930*/  VIADD R6, R6, 0xffffff81 ;  /* 0xffffff8106067836 */ /* 0x000fe20000000000 */
[----:B------:R-:W-:Y:S01]  /*0940*/  UIADD3 UR4, UPT, UPT, UR4, -0x3000000, URZ ;  /* 0xfd00000004047890 */ /* 0x000fe2000fffe0ff */
[----:B------:R-:W-:Y:S02]  /*0950*/  BSSY.RECONVERGENT B2, `(.L_x_24) ;  /* 0x0000033000027945 */ /* 0x000fe40003800200 */
[----:B------:R-:W-:Y:S01]  /*0960*/  IMAD R0, R6, -0x800000, R3 ;  /* 0xff80000006007824 */ /* 0x000fe200078e0203 */
[----:B------:R-:W-:Y:S02]  /*0970*/  IADD3 R4, PT, PT, R4, -0x6, R6 ;  /* 0xfffffffa04047810 */ /* 0x000fe40007ffe006 */
[----:B------:R-:W-:-:S03]  /*0980*/  FADD.FTZ R13, -RZ, -UR4 ;  /* 0x80000004ff0d7e21 */ /* 0x000fc60008010100 */
[----:B------:R-:W0:Y:S02]  /*0990*/  MUFU.RCP R7, UR4 ;  /* 0x0000000400077d08 */ /* 0x000e240008001000 */
[----:B0-----:R-:W-:-:S04]  /*09a0*/  FFMA R12, R7, R13, 1 ;  /* 0x3f800000070c7423 */ /* 0x001fc8000000000d */
[----:B------:R-:W-:-:S04]  /*09b0*/  FFMA R7, R7, R12, R7 ;  /* 0x0000000c07077223 */ /* 0x000fc80000000007 */
[----:B------:R-:W-:-:S04]  /*09c0*/  FFMA R12, R0, R7, RZ ;  /* 0x00000007000c7223 */ /* 0x000fc800000000ff */
[----:B------:R-:W-:-:S04]  /*09d0*/  FFMA R3, R13, R12, R0 ;  /* 0x0000000c0d037223 */ /* 0x000fc80000000000 */
[----:B------:R-:W-:-:S04]  /*09e0*/  FFMA R12, R7, R3, R12 ;  /* 0x00000003070c7223 */ /* 0x000fc8000000000c */
[----:B------:R-:W-:-:S04]  /*09f0*/  FFMA R13, R13, R12, R0 ;  /* 0x0000000c0d0d7223 */ /* 0x000fc80000000000 */
[----:B------:R-:W-:-:S05]  /*0a00*/  FFMA R0, R7, R13, R12 ;  /* 0x0000000d07007223 */ /* 0x000fca000000000c */
[----:B------:R-:W-:-:S04]  /*0a10*/  SHF.R.U32.HI R3, RZ, 0x17, R0 ;  /* 0x00000017ff037819 */ /* 0x000fc80000011600 */
[----:B------:R-:W-:-:S05]  /*0a20*/  LOP3.LUT R3, R3, 0xff, RZ, 0xc0, !PT ;  /* 0x000000ff03037812 */ /* 0x000fca00078ec0ff */
[----:B------:R-:W-:-:S04]  /*0a30*/  IMAD.IADD R14, R3, 0x1, R4 ;  /* 0x00000001030e7824 */ /* 0x000fc800078e0204 */
[----:B------:R-:W-:-:S05]  /*0a40*/  VIADD R3, R14, 0xffffffff ;  /* 0xffffffff0e037836 */ /* 0x000fca0000000000 */
[----:B------:R-:W-:-:S13]  /*0a50*/  ISETP.GE.U32.AND P0, PT, R3, 0xfe, PT ;  /* 0x000000fe0300780c */ /* 0x000fda0003f06070 */
[----:B------:R-:W-:Y:S05]  /*0a60*/  @!P0 BRA `(.L_x_25) ;  /* 0x0000000000808947 */ /* 0x000fea0003800000 */
[----:B------:R-:W-:-:S13]  /*0a70*/  ISETP.GT.AND P0, PT, R14, 0xfe, PT ;  /* 0x000000fe0e00780c */ /* 0x000fda0003f04270 */
[----:B------:R-:W-:Y:S05]  /*0a80*/  @P0 BRA `(.L_x_26) ;  /* 0x00000000006c0947 */ /* 0x000fea0003800000 */
[----:B------:R-:W-:-:S13]  /*0a90*/  ISETP.GE.AND P0, PT, R14, 0x1, PT ;  /* 0x000000010e00780c */ /* 0x000fda0003f06270 */
[----:B------:R-:W-:Y:S05]  /*0aa0*/  @P0 BRA `(.L_x_27) ;  /* 0x0000000000740947 */ /* 0x000fea0003800000 */
[----:B------:R-:W-:Y:S02]  /*0ab0*/  ISETP.GE.AND P0, PT, R14, -0x18, PT ;  /* 0xffffffe80e00780c */ /* 0x000fe40003f06270 */
[----:B------:R-:W-:-:S11]  /*0ac0*/  LOP3.LUT R0, R0, 0x80000000, RZ, 0xc0, !PT ;  /* 0x8000000000007812 */ /* 0x000fd600078ec0ff */
[----:B------:R-:W-:Y:S05]  /*0ad0*/  @!P0 BRA `(.L_x_27) ;  /* 0x0000000000688947 */ /* 0x000fea0003800000 */
[CCC-:B------:R-:W-:Y:S01]  /*0ae0*/  FFMA.RZ R3, R7.reuse, R13.reuse, R12.reuse ;  /* 0x0000000d07037223 */ /* 0x1c0fe2000000c00c */
[-CC-:B------:R-:W-:Y:S01]  /*0af0*/  FFMA.RM R4, R7, R13.reuse, R12.reuse ;  /* 0x0000000d07047223 */ /* 0x180fe2000000400c */
[C---:B------:R-:W-:Y:S02]  /*0b00*/  ISETP.NE.AND P2, PT, R14.reuse, RZ, PT ;  /* 0x000000ff0e00720c */ /* 0x040fe40003f45270 */
[C---:B------:R-:W-:Y:S02]  /*0b10*/  ISETP.NE.AND P1, PT, R14.reuse, RZ, PT ;  /* 0x000000ff0e00720c */ /* 0x040fe40003f25270 */
[----:B------:R-:W-:Y:S01]  /*0b20*/  LOP3.LUT R6, R3, 0x7fffff, RZ, 0xc0, !PT ;  /* 0x007fffff03067812 */ /* 0x000fe200078ec0ff */
[----:B------:R-:W-:Y:S01]  /*0b30*/  FFMA.RP R3, R7, R13, R12 ;  /* 0x0000000d07037223 */ /* 0x000fe2000000800c */
[----:B------:R-:W-:Y:S02]  /*0b40*/  VIADD R7, R14, 0x20 ;  /* 0x000000200e077836 */ /* 0x000fe40000000000 */
[----:B------:R-:W-:Y:S01]  /*0b50*/  LOP3.LUT R6, R6, 0x800000, RZ, 0xfc, !PT ;  /* 0x0080000006067812 */ /* 0x000fe200078efcff */
[----:B------:R-:W-:Y:S01]  /*0b60*/  IMAD.MOV R12, RZ, RZ, -R14 ;  /* 0x000000ffff0c7224 */ /* 0x000fe200078e0a0e */
[----:B------:R-:W-:-:S02]  /*0b70*/  FSETP.NEU.FTZ.AND P0, PT, R3, R4, PT ;  /* 0x000000040300720b */ /* 0x000fc40003f1d000 */
[----:B------:R-:W-:Y:S02]  /*0b80*/  SHF.L.U32 R7, R6, R7, RZ ;  /* 0x0000000706077219 */ /* 0x000fe400000006ff */
[----:B------:R-:W-:Y:S02]  /*0b90*/  SEL R3, R12, RZ, P2 ;  /* 0x000000ff0c037207 */ /* 0x000fe40001000000 */
[----:B------:R-:W-:Y:S02]  /*0ba0*/  ISETP.NE.AND P1, PT, R7, RZ, P1 ;  /* 0x000000ff0700720c */ /* 0x000fe40000f25270 */
[----:B------:R-:W-:Y:S02]  /*0bb0*/  SHF.R.U32.HI R3, RZ, R3, R6 ;  /* 0x00000003ff037219 */ /* 0x000fe40000011606 */
[----:B------:R-:W-:Y:S02]  /*0bc0*/  PLOP3.LUT P0, PT, P0, P1, PT, 0xf8, 0x8f ;  /* 0x00000000008f781c */ /* 0x000fe40000703f70 */
[----:B------:R-:W-:-:S02]  /*0bd0*/  SHF.R.U32.HI R7, RZ, 0x1, R3 ;  /* 0x00000001ff077819 */ /* 0x000fc40000011603 */
[----:B------:R-:W-:-:S04]  /*0be0*/  SEL R4, RZ, 0x1, !P0 ;  /* 0x00000001ff047807 */ /* 0x000fc80004000000 */
[----:B------:R-:W-:-:S04]  /*0bf0*/  LOP3.LUT R4, R4, 0x1, R7, 0xf8, !PT ;  /* 0x0000000104047812 */ /* 0x000fc800078ef807 */
[----:B------:R-:W-:-:S05]  /*0c00*/  LOP3.LUT R4, R4, R3, RZ, 0xc0, !PT ;  /* 0x0000000304047212 */ /* 0x000fca00078ec0ff */
[----:B------:R-:W-:-:S05]  /*0c10*/  IMAD.IADD R7, R7, 0x1, R4 ;  /* 0x0000000107077824 */ /* 0x000fca00078e0204 */
[----:B------:R-:W-:Y:S01]  /*0c20*/  LOP3.LUT R0, R7, R0, RZ, 0xfc, !PT ;  /* 0x0000000007007212 */ /* 0x000fe200078efcff */
[----:B------:R-:W-:Y:S06]  /*0c30*/  BRA `(.L_x_27) ;  /* 0x0000000000107947 */ /* 0x000fec0003800000 */
.L_x_26:
[----:B------:R-:W-:-:S04]  /*0c40*/  LOP3.LUT R0, R0, 0x80000000, RZ, 0xc0, !PT ;  /* 0x8000000000007812 */ /* 0x000fc800078ec0ff */
[----:B------:R-:W-:Y:S01]  /*0c50*/  LOP3.LUT R0, R0, 0x7f800000, RZ, 0xfc, !PT ;  /* 0x7f80000000007812 */ /* 0x000fe200078efcff */
[----:B------:R-:W-:Y:S06]  /*0c60*/  BRA `(.L_x_27) ;  /* 0x0000000000047947 */ /* 0x000fec0003800000 */
.L_x_25:
[----:B------:R-:W-:-:S07]  /*0c70*/  IMAD R0, R4, 0x800000, R0 ;  /* 0x0080000004007824 */ /* 0x000fce00078e0200 */
.L_x_27:
[----:B------:R-:W-:Y:S05]  /*0c80*/  BSYNC.RECONVERGENT B2 ;  /* 0x0000000000027941 */ /* 0x000fea0003800200 */
.L_x_24:
[----:B------:R-:W-:Y:S05]  /*0c90*/  BRA `(.L_x_28) ;  /* 0x0000000000207947 */ /* 0x000fea0003800000 */
.L_x_23:
[----:B------:R-:W-:-:S04]  /*0ca0*/  LOP3.LUT R0, R4, 0x80000000, R3, 0x48, !PT ;  /* 0x8000000004007812 */ /* 0x000fc800078e4803 */
[----:B------:R-:W-:Y:S01]  /*0cb0*/  LOP3.LUT R0, R0, 0x7f800000, RZ, 0xfc, !PT ;  /* 0x7f80000000007812 */ /* 0x000fe200078efcff */
[----:B------:R-:W-:Y:S06]  /*0cc0*/  BRA `(.L_x_28) ;  /* 0x0000000000147947 */ /* 0x000fec0003800000 */
.L_x_22:
[----:B------:R-:W-:Y:S01]  /*0cd0*/  LOP3.LUT R0, R4, 0x80000000, R3, 0x48, !PT ;  /* 0x8000000004007812 */ /* 0x000fe200078e4803 */
[----:B------:R-:W-:Y:S06]  /*0ce0*/  BRA `(.L_x_28) ;  /* 0x00000000000c7947 */ /* 0x000fec0003800000 */
.L_x_21:
[----:B------:R-:W0:Y:S01]  /*0cf0*/  MUFU.RSQ R0, -QNAN ;  /* 0xffc0000000007908 */ /* 0x000e220000001400 */
[----:B------:R-:W-:Y:S05]  /*0d00*/  BRA `(.L_x_28) ;  /* 0x0000000000047947 */ /* 0x000fea0003800000 */
.L_x_20:
[----:B------:R-:W-:-:S07]  /*0d10*/  FADD.FTZ R0, R0, 100 ;  /* 0x42c8000000007421 */ /* 0x000fce0000010000 */
.L_x_28:
[----:B------:R-:W-:Y:S05]  /*0d20*/  BSYNC.RECONVERGENT B0 ;  /* 0x0000000000007941 */ /* 0x000fea0003800200 */
.L_x_17:
[----:B------:R-:W-:-:S04]  /*0d30*/  IMAD.MOV.U32 R3, RZ, RZ, 0x0 ;  /* 0x00000000ff037424 */ /* 0x000fc800078e00ff */
[----:B0-----:R-:W-:Y:S05]  /*0d40*/  RET.REL.NODEC R2 `(_Z9fillArrayPai) ;  /* 0xfffffff002ac7950 */ /* 0x001fea0003c3ffff */
.L_x_29:
        /* <DEDUP_REMOVED lines=11> */
.L_x_36:


//--------------------- .text._Z18unpack8bitcomplex3PKaP6float2S2_i --------------------------
	.section	.text._Z18unpack8bitcomplex3PKaP6float2S2_i,"ax",@progbits
	.align	128
        .global         _Z18unpack8bitcomplex3PKaP6float2S2_i
        .type           _Z18unpack8bitcomplex3PKaP6float2S2_i,@function
        .size           _Z18unpack8bitcomplex3PKaP6float2S2_i,(.L_x_42 - _Z18unpack8bitcomplex3PKaP6float2S2_i)
        .other          _Z18unpack8bitcomplex3PKaP6float2S2_i,@"STO_CUDA_ENTRY STV_DEFAULT"
_Z18unpack8bitcomplex3PKaP6float2S2_i:
.text._Z18unpack8bitcomplex3PKaP6float2S2_i:
[----:B------:R-:W-:Y:S08]  /*0000*/  LDC R1, c[0x0][0x37c] ;  /* 0x0000df00ff017b82 */ /* 0x000ff00000000800 */
[----:B------:R-:W0:Y:S01]  /*0010*/  LDC R0, c[0x0][0x398] ;  /* 0x0000e600ff007b82 */ /* 0x000e220000000800 */
[----:B------:R-:W1:Y:S01]  /*0020*/  S2R R2, SR_CTAID.X ;  /* 0x0000000000027919 */ /* 0x000e620000002500 */
[----:B------:R-:W1:Y:S01]  /*0030*/  LDCU UR5, c[0x0][0x360] ;  /* 0x00006c00ff0577ac */ /* 0x000e620008000800 */
[----:B------:R-:W1:Y:S01]  /*0040*/  S2R R3, SR_TID.X ;  /* 0x0000000000037919 */ /* 0x000e620000002100 */
[----:B------:R-:W2:Y:S01]  /*0050*/  LDCU UR4, c[0x0][0x370] ;  /* 0x00006e00ff0477ac */ /* 0x000ea20008000800 */
[----:B0-----:R-:W-:Y:S01]  /*0060*/  ISETP.GE.AND P0, PT, R0, 0x1, PT ;  /* 0x000000010000780c */ /* 0x001fe20003f06270 */
[----:B-1----:R-:W-:Y:S01]  /*0070*/  IMAD R2, R2, UR5, R3 ;  /* 0x0000000502027c24 */ /* 0x002fe2000f8e0203 */
[----:B--2---:R-:W-:-:S11]  /*0080*/  UIMAD UR5, UR5, UR4, URZ ;  /* 0x00000004050572a4 */ /* 0x004fd6000f8e02ff */
[----:B------:R-:W-:Y:S05]  /*0090*/  @!P0 EXIT ;  /* 0x000000000000894d */ /* 0x000fea0003800000 */
[C---:B------:R-:W-:Y:S01]  /*00a0*/  ISETP.GE.U32.AND P1, PT, R0.reuse, 0x4, PT ;  /* 0x000000040000780c */ /* 0x040fe20003f26070 */
[----:B------:R-:W0:Y:S01]  /*00b0*/  LDCU.64 UR10, c[0x0][0x358] ;  /* 0x00006b00ff0a77ac */ /* 0x000e220008000a00 */
[----:B------:R-:W-:Y:S01]  /*00c0*/  LOP3.LUT R20, R0, 0x3, RZ, 0xc0, !PT ;  /* 0x0000000300147812 */ /* 0x000fe200078ec0ff */
[----:B------:R-:W-:-:S03]  /*00d0*/  IMAD.MOV.U32 R5, RZ, RZ, RZ ;  /* 0x000000ffff057224 */ /* 0x000fc600078e00ff */
[----:B------:R-:W-:-:S07]  /*00e0*/  ISETP.NE.AND P0, PT, R20, RZ, PT ;  /* 0x000000ff1400720c */ /* 0x000fce0003f05270 */
[----:B------:R-:W-:Y:S06]  /*00f0*/  @!P1 BRA `(.L_x_30) ;  /* 0x0000000400a09947 */ /* 0x000fec0003800000 */
[----:B------:R-:W1:Y:S01]  /*0100*/  LDCU.128 UR12, c[0x0][0x380] ;  /* 0x00007000ff0c77ac */ /* 0x000e620008000c00 */
[C---:B------:R-:W-:Y:S01]  /*0110*/  IADD3 R21, P1, PT, R2.reuse, UR5, RZ ;  /* 0x0000000502157c10 */ /* 0x040fe2000ff3e0ff */
[----:B------:R-:W-:Y:S01]  /*0120*/  IMAD.SHL.U32 R10, R2, 0x8, RZ ;  /* 0x00000008020a7824 */ /* 0x000fe200078e00ff */
[----:B------:R-:W-:Y:S01]  /*0130*/  LOP3.LUT R5, R0, 0x7ffffffc, RZ, 0xc0, !PT ;  /* 0x7ffffffc00057812 */ /* 0x000fe200078ec0ff */
[----:B------:R-:W2:Y:S02]  /*0140*/  LDCU.64 UR6, c[0x0][0x388] ;  /* 0x00007100ff0677ac */ /* 0x000ea40008000a00 */
[----:B------:R-:W-:Y:S01]  /*0150*/  IMAD.X R4, RZ, RZ, RZ, P1 ;  /* 0x000000ffff047224 */ /* 0x000fe200008e06ff */
[----:B------:R-:W3:Y:S01]  /*0160*/  LDCU.64 UR8, c[0x0][0x390] ;  /* 0x00007200ff0877ac */ /* 0x000ee20008000a00 */
[----:B------:R-:W-:Y:S01]  /*0170*/  IMAD.MOV R11, RZ, RZ, -R5 ;  /* 0x000000ffff0b7224 */ /* 0x000fe200078e0a05 */
[----:B------:R-:W4:Y:S01]  /*0180*/  LDCU.64 UR28, c[0x0][0x390] ;  /* 0x00007200ff1c77ac */ /* 0x000f220008000a00 */
[----:B------:R-:W-:Y:S01]  /*0190*/  USHF.L.U32 UR16, UR5, 0x4, URZ ;  /* 0x0000000405107899 */ /* 0x000fe200080006ff */
[----:B-1----:R-:W-:Y:S01]  /*01a0*/  LEA R8, P1, R21, UR12, 0x2 ;  /* 0x0000000c15087c11 */ /* 0x002fe2000f8210ff */
[----:B------:R-:W-:-:S02]  /*01b0*/  USHF.L.U32 UR18, UR5, 0x3, URZ ;  /* 0x0000000305127899 */ /* 0x000fc400080006ff */
[----:B------:R-:W-:Y:S01]  /*01c0*/  USHF.R.U32.HI UR17, URZ, 0x1c, UR5 ;  /* 0x0000001cff117899 */ /* 0x000fe20008011605 */
[----:B------:R-:W-:Y:S01]  /*01d0*/  LEA.HI.X R21, R21, UR13, R4, 0x2, P1 ;  /* 0x0000000d15157c11 */ /* 0x000fe200088f1404 */
[----:B------:R-:W-:Y:S01]  /*01e0*/  USHF.R.U32.HI UR19, URZ, 0x1d, UR5 ;  /* 0x0000001dff137899 */ /* 0x000fe20008011605 */
[----:B------:R-:W-:Y:S01]  /*01f0*/  IADD3 R8, P2, PT, R8, 0x1, RZ ;  /* 0x0000000108087810 */ /* 0x000fe20007f5e0ff */
[----:B--2---:R-:W-:Y:S01]  /*0200*/  UIMAD.WIDE.U32 UR6, UR5, 0x18, UR6 ;  /* 0x00000018050678a5 */ /* 0x004fe2000f8e0006 */
[C---:B------:R-:W-:Y:S01]  /*0210*/  LEA R6, P1, R2.reuse, UR12, 0x2 ;  /* 0x0000000c02067c11 */ /* 0x040fe2000f8210ff */
[----:B------:R-:W-:Y:S01]  /*0220*/  UIADD3 UR24, UP0, UPT, UR16, UR14, URZ ;  /* 0x0000000e10187290 */ /* 0x000fe2000ff1e0ff */
[----:B------:R-:W-:Y:S01]  /*0230*/  SHF.R.U32.HI R4, RZ, 0x1d, R2 ;  /* 0x0000001dff047819 */ /* 0x000fe20000011602 */
[----:B---3--:R-:W-:Y:S01]  /*0240*/  UIMAD.WIDE.U32 UR8, UR5, 0x18, UR8 ;  /* 0x00000018050878a5 */ /* 0x008fe2000f8e0008 */
[----:B------:R-:W-:Y:S01]  /*0250*/  LEA.HI.X R7, R2, UR13, RZ, 0x2, P1 ;  /* 0x0000000d02077c11 */ /* 0x000fe200088f14ff */
[----:B----4-:R-:W-:Y:S01]  /*0260*/  UIADD3 UR21, UP1, UPT, UR16, UR28, URZ ;  /* 0x0000001c10157290 */ /* 0x010fe2000ff3e0ff */
[----:B------:R-:W-:Y:S01]  /*0270*/  IMAD.X R21, RZ, RZ, R21, P2 ;  /* 0x000000ffff157224 */ /* 0x000fe200010e0615 */
[----:B------:R-:W-:Y:S01]  /*0280*/  UIADD3 UR20, UP2, UPT, UR18, UR28, URZ ;  /* 0x0000001c12147290 */ /* 0x000fe2000ff5e0ff */
[----:B------:R-:W-:Y:S01]  /*0290*/  UMOV UR4, URZ ;  /* 0x000000ff00047c82 */ /* 0x000fe20008000000 */
[----:B------:R-:W-:-:S02]  /*02a0*/  UIADD3.X UR25, UPT, UPT, UR17, UR15, URZ, UP0, !UPT ;  /* 0x0000000f11197290 */ /* 0x000fc400087fe4ff */
[----:B------:R-:W-:Y:S02]  /*02b0*/  UIADD3 UR26, UPT, UPT, UR7, UR4, URZ ;  /* 0x00000004071a7290 */ /* 0x000fe4000fffe0ff */
[----:B------:R-:W-:Y:S02]  /*02c0*/  UIADD3 UR23, UPT, UPT, UR4, UR9, URZ ;  /* 0x0000000904177290 */ /* 0x000fe4000fffe0ff */
[----:B------:R-:W-:Y:S02]  /*02d0*/  UIADD3.X UR22, UPT, UPT, UR17, UR29, URZ, UP1, !UPT ;  /* 0x0000001d11167290 */ /* 0x000fe40008ffe4ff */
[----:B------:R-:W-:-:S12]  /*02e0*/  UIADD3.X UR12, UPT, UPT, UR19, UR29, URZ, UP2, !UPT ;  /* 0x0000001d130c7290 */ /* 0x000fd800097fe4ff */
.L_x_31:
[----:B0-----:R-:W2:Y:S04]  /*02f0*/  LDG.E.S8 R9, desc[UR10][R6.64] ;  /* 0x0000000a06097981 */ /* 0x001ea8000c1e1300 */
[----:B------:R-:W3:Y:S01]  /*0300*/  LDG.E.S8 R19, desc[UR10][R6.64+0x1] ;  /* 0x0000010a06137981 */ /* 0x000ee2000c1e1300 */
[----:B------:R-:W-:-:S04]  /*0310*/  IADD3 R12, P1, PT, R10, UR14, RZ ;  /* 0x0000000e0a0c7c10 */ /* 0x000fc8000ff3e0ff */
[----:B------:R-:W-:Y:S01]  /*0320*/  IADD3.X R13, PT, PT, R4, UR15, RZ, P1, !PT ;  /* 0x0000000f040d7c10 */ /* 0x000fe20008ffe4ff */
[----:B--2---:R-:W-:Y:S08]  /*0330*/  I2F.S16 R18, R9 ;  /* 0x0000000900127306 */ /* 0x004ff00000101400 */
[----:B---3--:R-:W0:Y:S02]  /*0340*/  I2F.S16 R19, R19 ;  /* 0x0000001300137306 */ /* 0x008e240000101400 */
[----:B0-----:R0:W-:Y:S04]  /*0350*/  STG.E.64 desc[UR10][R12.64], R18 ;  /* 0x000000120c007986 */ /* 0x0011e8000c101b0a */
[----:B------:R-:W2:Y:S04]  /*0360*/  LDG.E.S8 R14, desc[UR10][R6.64+0x2] ;  /* 0x0000020a060e7981 */ /* 0x000ea8000c1e1300 */
[----:B------:R-:W3:Y:S01]  /*0370*/  LDG.E.S8 R15, desc[UR10][R6.64+0x3] ;  /* 0x0000030a060f7981 */ /* 0x000ee2000c1e1300 */
[----:B-1----:R-:W-:Y:S01]  /*0380*/  IADD3 R16, P1, PT, R10, UR28, RZ ;  /* 0x0000001c0a107c10 */ /* 0x002fe2000ff3e0ff */
[----:B------:R-:W-:-:S03]  /*0390*/  IMAD.MOV.U32 R9, RZ, RZ, R21 ;  /* 0x000000ffff097224 */ /* 0x000fc600078e0015 */
[----:B------:R-:W-:Y:S01]  /*03a0*/  IADD3.X R17, PT, PT, R4, UR29, RZ, P1, !PT ;  /* 0x0000001d04117c10 */ /* 0x000fe20008ffe4ff */
[----:B--2---:R-:W-:Y:S08]  /*03b0*/  I2F.S16 R14, R14 ;  /* 0x0000000e000e7306 */ /* 0x004ff00000101400 */
[----:B---3--:R-:W1:Y:S02]  /*03c0*/  I2F.S16 R15, R15 ;  /* 0x0000000f000f7306 */ /* 0x008e640000101400 */
[----:B-1----:R1:W-:Y:S04]  /*03d0*/  STG.E.64 desc[UR10][R16.64], R14 ;  /* 0x0000000e10007986 */ /* 0x0023e8000c101b0a */
[----:B------:R-:W2:Y:S04]  /*03e0*/  LDG.E.S8 R21, desc[UR10][R8.64+-0x1] ;  /* 0xffffff0a08157981 */ /* 0x000ea8000c1e1300 */
[----:B------:R-:W3:Y:S01]  /*03f0*/  LDG.E.S8 R23, desc[UR10][R8.64] ;  /* 0x0000000a08177981 */ /* 0x000ee2000c1e1300 */
[----:B0-----:R-:W-:-:S04]  /*0400*/  IADD3 R18, P1, PT, R12, UR18, RZ ;  /* 0x000000120c127c10 */ /* 0x001fc8000ff3e0ff */
[----:B------:R-:W-:Y:S01]  /*0410*/  IADD3.X R19, PT, PT, R13, UR19, RZ, P1, !PT ;  /* 0x000000130d137c10 */ /* 0x000fe20008ffe4ff */
[----:B--2---:R-:W-:Y:S08]  /*0420*/  I2F.S16 R22, R21 ;  /* 0x0000001500167306 */ /* 0x004ff00000101400 */
[----:B---3--:R-:W0:Y:S02]  /*0430*/  I2F.S16 R23, R23 ;  /* 0x0000001700177306 */ /* 0x008e240000101400 */
[----:B0-----:R0:W-:Y:S04]  /*0440*/  STG.E.64 desc[UR10][R18.64], R22 ;  /* 0x0000001612007986 */ /* 0x0011e8000c101b0a */
[----:B------:R-:W2:Y:S04]  /*0450*/  LDG.E.S8 R24, desc[UR10][R8.64+0x1] ;  /* 0x0000010a08187981 */ /* 0x000ea8000c1e1300 */
[----:B------:R-:W3:Y:S01]  /*0460*/  LDG.E.S8 R25, desc[UR10][R8.64+0x2] ;  /* 0x0000020a08197981 */ /* 0x000ee2000c1e1300 */
[----:B-1----:R-:W-:-:S02]  /*0470*/  IADD3 R14, P1, PT, R10, UR20, RZ ;  /* 0x000000140a0e7c10 */ /* 0x002fc4000ff3e0ff */
[----:B------:R-:W-:Y:S02]  /*0480*/  IADD3 R12, P2, PT, R6, UR18, RZ ;  /* 0x00000012060c7c10 */ /* 0x000fe4000ff5e0ff */
[----:B------:R-:W-:Y:S02]  /*0490*/  IADD3.X R15, PT, PT, R4, UR12, RZ, P1, !PT ;  /* 0x0000000c040f7c10 */ /* 0x000fe40008ffe4ff */
        /* <DEDUP_REMOVED lines=13> */
[----:B-1----:R-:W-:Y:S01]  /*0570*/  IMAD.U32 R15, RZ, RZ, UR5 ;  /* 0x00000005ff0f7e24 */ /* 0x002fe2000f8e00ff */
[----:B------:R-:W-:-:S03]  /*0580*/  IADD3 R22, P1, PT, R10, UR21, RZ ;  /* 0x000000150a167c10 */ /* 0x000fc6000ff3e0ff */
[----:B------:R-:W-:Y:S01]  /*0590*/  IMAD.WIDE.U32 R14, R15, 0xc, R6 ;  /* 0x0000000c0f0e7825 */ /* 0x000fe200078e0006 */
[----:B------:R-:W-:-:S03]  /*05a0*/  IADD3.X R23, PT, PT, R4, UR22, RZ, P1, !PT ;  /* 0x0000001604177c10 */ /* 0x000fc60008ffe4ff */
[----:B------:R-:W-:Y:S01]  /*05b0*/  VIADD R15, R15, UR4 ;  /* 0x000000040f0f7c36 */ /* 0x000fe20008000000 */
[----:B--2---:R-:W-:Y:S08]  /*05c0*/  I2F.S16 R16, R16 ;  /* 0x0000001000107306 */ /* 0x004ff00000101400 */
[----:B---3--:R-:W1:Y:S02]  /*05d0*/  I2F.S16 R17, R17 ;  /* 0x0000001100117306 */ /* 0x008e640000101400 */
[----:B-1----:R1:W-:Y:S04]  /*05e0*/  STG.E.64 desc[UR10][R22.64], R16 ;  /* 0x0000001016007986 */ /* 0x0023e8000c101b0a */
        /* <DEDUP_REMOVED lines=10> */
[----:B------:R-:W-:Y:S01]  /*0690*/  VIADD R11, R11, 0x4 ;  /* 0x000000040b0b7836 */ /* 0x000fe20000000000 */
[----:B------:R-:W-:Y:S01]  /*06a0*/  IADD3 R6, P2, PT, R6, UR16, RZ ;  /* 0x0000001006067c10 */ /* 0x000fe2000ff5e0ff */
[----:B------:R-:W-:Y:S01]  /*06b0*/  IMAD.U32 R23, RZ, RZ, UR5 ;  /* 0x00000005ff177e24 */ /* 0x000fe2000f8e00ff */
[----:B------:R-:W-:Y:S01]  /*06c0*/  IADD3.X R17, PT, PT, R4, UR23, RZ, P1, !PT ;  /* 0x0000001704117c10 */ /* 0x000fe20008ffe4ff */
[----:B0-----:R-:W-:Y:S01]  /*06d0*/  IMAD.U32 R13, RZ, RZ, UR5 ;  /* 0x00000005ff0d7e24 */ /* 0x001fe2000f8e00ff */
[----:B------:R-:W-:-:S02]  /*06e0*/  ISETP.NE.AND P1, PT, R11, RZ, PT ;  /* 0x000000ff0b00720c */ /* 0x000fc40003f25270 */
[----:B------:R-:W-:Y:S02]  /*06f0*/  IADD3 R8, P4, PT, R8, UR16, RZ ;  /* 0x0000001008087c10 */ /* 0x000fe4000ff9e0ff */
[----:B------:R-:W-:Y:S02]  /*0700*/  LEA R10, P3, R23, R10, 0x5 ;  /* 0x0000000a170a7211 */ /* 0x000fe400078628ff */
[----:B------:R-:W-:Y:S02]  /*0710*/  IADD3.X R7, PT, PT, R7, UR17, RZ, P2, !PT ;  /* 0x0000001107077c10 */ /* 0x000fe400097fe4ff */
[----:B------:R-:W-:Y:S01]  /*0720*/  LEA.HI.X R4, R13, R4, RZ, 0x5, P3 ;  /* 0x000000040d047211 */ /* 0x000fe200018f2cff */
[----:B--2---:R0:W-:Y:S08]  /*0730*/  I2F.S16 R24, R21 ;  /* 0x0000001500187306 */ /* 0x0041f00000101400 */
[----:B---3--:R-:W1:Y:S01]  /*0740*/  I2F.S16 R25, R25 ;  /* 0x0000001900197306 */ /* 0x008e620000101400 */
[----:B0-----:R-:W-:Y:S01]  /*0750*/  IADD3.X R21, PT, PT, R9, UR17, RZ, P4, !PT ;  /* 0x0000001109157c10 */ /* 0x001fe2000a7fe4ff */
[----:B-1----:R1:W-:Y:S01]  /*0760*/  STG.E.64 desc[UR10][R16.64], R24 ;  /* 0x0000001810007986 */ /* 0x0023e2000c101b0a */
[----:B------:R-:W-:Y:S05]  /*0770*/  @P1 BRA `(.L_x_31) ;  /* 0xfffffff800dc1947 */ /* 0x000fea000383ffff */
.L_x_30:
[----:B0-----:R-:W-:Y:S05]  /*0780*/  @!P0 EXIT ;  /* 0x000000000000894d */ /* 0x001fea0003800000 */
[----:B------:R-:W-:Y:S02]  /*0790*/  ISETP.NE.AND P1, PT, R20, 0x1, PT ;  /* 0x000000011400780c */ /* 0x000fe40003f25270 */
[----:B------:R-:W-:-:S04]  /*07a0*/  LOP3.LUT R0, R0, 0x1, RZ, 0xc0, !PT ;  /* 0x0000000100007812 */ /* 0x000fc800078ec0ff */
[----:B------:R-:W-:-:S07]  /*07b0*/  ISETP.NE.U32.AND P0, PT, R0, 0x1, PT ;  /* 0x000000010000780c */ /* 0x000fce0003f05070 */
[----:B------:R-:W-:Y:S06]  /*07c0*/  @!P1 BRA `(.L_x_32) ;  /* 0x0000000000b49947 */ /* 0x000fec0003800000 */
[----:B------:R-:W0:Y:S01]  /*07d0*/  LDCU.128 UR12, c[0x0][0x380] ;  /* 0x00007000ff0c77ac */ /* 0x000e220008000c00 */
[----:B------:R-:W-:Y:S01]  /*07e0*/  IMAD.MOV.U32 R3, RZ, RZ, RZ ;  /* 0x000000ffff037224 */ /* 0x000fe200078e00ff */
[----:B------:R-:W-:Y:S01]  /*07f0*/  UMOV UR4, URZ ;  /* 0x000000ff00047c82 */ /* 0x000fe20008000000 */
[----:B------:R-:W-:Y:S01]  /*0800*/  IMAD.WIDE.U32 R8, R5, UR5, R2 ;  /* 0x0000000505087c25 */ /* 0x000fe2000f8e0002 */
[----:B------:R-:W2:Y:S03]  /*0810*/  LDCU.64 UR6, c[0x0][0x390] ;  /* 0x00007200ff0677ac */ /* 0x000ea60008000a00 */
[----:B------:R-:W-:Y:S01]  /*0820*/  VIADD R19, R9, UR4 ;  /* 0x0000000409137c36 */ /* 0x000fe20008000000 */
[----:B0-----:R-:W-:-:S04]  /*0830*/  LEA R12, P1, R8, UR12, 0x2 ;  /* 0x0000000c080c7c11 */ /* 0x001fc8000f8210ff */
[----:B------:R-:W-:-:S05]  /*0840*/  LEA.HI.X R13, R8, UR13, R19, 0x2, P1 ;  /* 0x0000000d080d7c11 */ /* 0x000fca00088f1413 */
[----:B------:R-:W3:Y:S04]  /*0850*/  LDG.E.S8 R0, desc[UR10][R12.64] ;  /* 0x0000000a0c007981 */ /* 0x000ee8000c1e1300 */
[----:B------:R-:W4:Y:S01]  /*0860*/  LDG.E.S8 R15, desc[UR10][R12.64+0x1] ;  /* 0x0000010a0c0f7981 */ /* 0x000f22000c1e1300 */
[C---:B------:R-:W-:Y:S01]  /*0870*/  IMAD.SHL.U32 R11, R8.reuse, 0x8, RZ ;  /* 0x00000008080b7824 */ /* 0x040fe200078e00ff */
[----:B------:R-:W-:-:S04]  /*0880*/  SHF.L.U64.HI R18, R8, 0x3, R19 ;  /* 0x0000000308127819 */ /* 0x000fc80000010213 */
[----:B------:R-:W-:-:S04]  /*0890*/  IADD3 R6, P1, PT, R11, UR14, RZ ;  /* 0x0000000e0b067c10 */ /* 0x000fc8000ff3e0ff */
[----:B------:R-:W-:Y:S01]  /*08a0*/  IADD3.X R7, PT, PT, R18, UR15, RZ, P1, !PT ;  /* 0x0000000f12077c10 */ /* 0x000fe20008ffe4ff */
[----:B---3--:R-:W-:Y:S08]  /*08b0*/  I2F.S16 R14, R0 ;  /* 0x00000000000e7306 */ /* 0x008ff00000101400 */
[----:B----4-:R-:W0:Y:S02]  /*08c0*/  I2F.S16 R15, R15 ;  /* 0x0000000f000f7306 */ /* 0x010e240000101400 */
[----:B0-----:R0:W-:Y:S04]  /*08d0*/  STG.E.64 desc[UR10][R6.64], R14 ;  /* 0x0000000e06007986 */ /* 0x0011e8000c101b0a */
[----:B------:R-:W3:Y:S04]  /*08e0*/  LDG.E.S8 R4, desc[UR10][R12.64+0x2] ;  /* 0x0000020a0c047981 */ /* 0x000ee8000c1e1300 */
[----:B-1----:R-:W4:Y:S01]  /*08f0*/  LDG.E.S8 R17, desc[UR10][R12.64+0x3] ;  /* 0x0000030a0c117981 */ /* 0x002f22000c1e1300 */
[----:B------:R-:W-:-:S04]  /*0900*/  IADD3 R9, P1, PT, R8, UR5, RZ ;  /* 0x0000000508097c10 */ /* 0x000fc8000ff3e0ff */
[----:B------:R-:W-:Y:S01]  /*0910*/  LEA R10, P2, R9, UR12, 0x2 ;  /* 0x0000000c090a7c11 */ /* 0x000fe2000f8410ff */
[----:B------:R-:W-:Y:S01]  /*0920*/  IMAD.X R0, RZ, RZ, R19, P1 ;  /* 0x000000ffff007224 */ /* 0x000fe200008e0613 */
[----:B--2---:R-:W-:-:S04]  /*0930*/  IADD3 R8, P1, PT, R11, UR6, RZ ;  /* 0x000000060b087c10 */ /* 0x004fc8000ff3e0ff */
[----:B------:R-:W-:Y:S02]  /*0940*/  LEA.HI.X R11, R9, UR13, R0, 0x2, P2 ;  /* 0x0000000d090b7c11 */ /* 0x000fe400090f1400 */
[----:B------:R-:W-:Y:S01]  /*0950*/  IADD3.X R9, PT, PT, R18, UR7, RZ, P1, !PT ;  /* 0x0000000712097c10 */ /* 0x000fe20008ffe4ff */
[----:B---3--:R-:W-:Y:S08]  /*0960*/  I2F.S16 R16, R4 ;  /* 0x0000000400107306 */ /* 0x008ff00000101400 */
[----:B----4-:R-:W1:Y:S02]  /*0970*/  I2F.S16 R17, R17 ;  /* 0x0000001100117306 */ /* 0x010e640000101400 */
[----:B-1----:R1:W-:Y:S04]  /*0980*/  STG.E.64 desc[UR10][R8.64], R16 ;  /* 0x0000001008007986 */ /* 0x0023e8000c101b0a */
[----:B------:R-:W2:Y:S04]  /*0990*/  LDG.E.S8 R0, desc[UR10][R10.64] ;  /* 0x0000000a0a007981 */ /* 0x000ea8000c1e1300 */
[----:B------:R-:W3:Y:S01]  /*09a0*/  LDG.E.S8 R13, desc[UR10][R10.64+0x1] ;  /* 0x0000010a0a0d7981 */ /* 0x000ee2000c1e1300 */
[----:B------:R-:W-:-:S02]  /*09b0*/  USHF.L.U32 UR4, UR5, 0x3, URZ ;  /* 0x0000000305047899 */ /* 0x000fc400080006ff */
[----:B------:R-:W-:-:S04]  /*09c0*/  USHF.R.U32.HI UR6, URZ, 0x1d, UR5 ;  /* 0x0000001dff067899 */ /* 0x000fc80008011605 */
[----:B0-----:R-:W-:-:S04]  /*09d0*/  IADD3 R6, P1, PT, R6, UR4, RZ ;  /* 0x0000000406067c10 */ /* 0x001fc8000ff3e0ff */
[----:B------:R-:W-:Y:S01]  /*09e0*/  IADD3.X R7, PT, PT, R7, UR6, RZ, P1, !PT ;  /* 0x0000000607077c10 */ /* 0x000fe20008ffe4ff */
[----:B--2---:R-:W-:Y:S08]  /*09f0*/  I2F.S16 R12, R0 ;  /* 0x00000000000c7306 */ /* 0x004ff00000101400 */
[----:B---3--:R-:W0:Y:S02]  /*0a00*/  I2F.S16 R13, R13 ;  /* 0x0000000d000d7306 */ /* 0x008e240000101400 */
[----:B0-----:R0:W-:Y:S04]  /*0a10*/  STG.E.64 desc[UR10][R6.64], R12 ;  /* 0x0000000c06007986 */ /* 0x0011e8000c101b0a */
[----:B------:R-:W2:Y:S04]  /*0a20*/  LDG.E.S8 R4, desc[UR10][R10.64+0x2] ;  /* 0x0000020a0a047981 */ /* 0x000ea8000c1e1300 */
[----:B------:R-:W3:Y:S01]  /*0a30*/  LDG.E.S8 R15, desc[UR10][R10.64+0x3] ;  /* 0x0000030a0a0f7981 */ /* 0x000ee2000c1e1300 */
[----:B-1----:R-:W-:Y:S01]  /*0a40*/  IADD3 R8, P1, PT, R8, UR4, RZ ;  /* 0x0000000408087c10 */ /* 0x002fe2000ff3e0ff */
[----:B------:R-:W-:-:S03]  /*0a50*/  VIADD R5, R5, 0x2 ;  /* 0x0000000205057836 */ /* 0x000fc60000000000 */
[----:B------:R-:W-:Y:S01]  /*0a60*/  IADD3.X R9, PT, PT, R9, UR6, RZ, P1, !PT ;  /* 0x0000000609097c10 */ /* 0x000fe20008ffe4ff */
[----:B--2---:R-:W-:Y:S08]  /*0a70*/  I2F.S16 R14, R4 ;  /* 0x00000004000e7306 */ /* 0x004ff00000101400 */
[----:B---3--:R-:W1:Y:S02]  /*0a80*/  I2F.S16 R15, R15 ;  /* 0x0000000f000f7306 */ /* 0x008e640000101400 */
[----:B-1----:R0:W-:Y:S02]  /*0a90*/  STG.E.64 desc[UR10][R8.64], R14 ;  /* 0x0000000e08007986 */ /* 0x0021e4000c101b0a */
.L_x_32:
[----:B------:R-:W-:Y:S05]  /*0aa0*/  @P0 EXIT ;  /* 0x000000000000094d */ /* 0x000fea0003800000 */
[----:B------:R-:W2:Y:S01]  /*0ab0*/  LDCU.128 UR12, c[0x0][0x380] ;  /* 0x00007000ff0c77ac */ /* 0x000ea20008000c00 */
[----:B------:R-:W-:Y:S01]  /*0ac0*/  IMAD.MOV.U32 R3, RZ, RZ, RZ ;  /* 0x000000ffff037224 */ /* 0x000fe200078e00ff */
[----:B------:R-:W-:Y:S01]  /*0ad0*/  UMOV UR4, URZ ;  /* 0x000000ff00047c82 */ /* 0x000fe20008000000 */
[----:B------:R-:W-:-:S04]  /*0ae0*/  IMAD.WIDE.U32 R4, R5, UR5, R2 ;  /* 0x0000000505047c25 */ /* 0x000fc8000f8e0002 */
[----:B0-----:R-:W-:Y:S01]  /*0af0*/  VIADD R7, R5, UR4 ;  /* 0x0000000405077c36 */ /* 0x001fe20008000000 */
[----:B------:R-:W0:Y:S01]  /*0b00*/  LDCU.64 UR4, c[0x0][0x390] ;  /* 0x00007200ff0477ac */ /* 0x000e220008000a00 */
[----:B--2---:R-:W-:-:S04]  /*0b10*/  LEA R2, P0, R4, UR12, 0x2 ;  /* 0x0000000c04027c11 */ /* 0x004fc8000f8010ff */
[----:B------:R-:W-:-:S05]  /*0b20*/  LEA.HI.X R3, R4, UR13, R7, 0x2, P0 ;  /* 0x0000000d04037c11 */ /* 0x000fca00080f1407 */
[----:B------:R-:W2:Y:S04]  /*0b30*/  LDG.E.S8 R0, desc[UR10][R2.64] ;  /* 0x0000000a02007981 */ /* 0x000ea8000c1e1300 */
[----:B------:R-:W3:Y:S01]  /*0b40*/  LDG.E.S8 R9, desc[UR10][R2.64+0x1] ;  /* 0x0000010a02097981 */ /* 0x000ee2000c1e1300 */
[C---:B------:R-:W-:Y:S01]  /*0b50*/  IMAD.SHL.U32 R6, R4.reuse, 0x8, RZ ;  /* 0x0000000804067824 */ /* 0x040fe200078e00ff */
[----:B------:R-:W-:-:S04]  /*0b60*/  SHF.L.U64.HI R7, R4, 0x3, R7 ;  /* 0x0000000304077819 */ /* 0x000fc80000010207 */
[----:B------:R-:W-:-:S04]  /*0b70*/  IADD3 R4, P0, PT, R6, UR14, RZ ;  /* 0x0000000e06047c10 */ /* 0x000fc8000ff1e0ff */
[----:B------:R-:W-:Y:S01]  /*0b80*/  IADD3.X R5, PT, PT, R7, UR15, RZ, P0, !PT ;  /* 0x0000000f07057c10 */ /* 0x000fe200087fe4ff */
[----:B--2---:R-:W-:Y:S08]  /*0b90*/  I2F.S16 R8, R0 ;  /* 0x0000000000087306 */ /* 0x004ff00000101400 */
[----:B---3--:R-:W2:Y:S02]  /*0ba0*/  I2F.S16 R9, R9 ;  /* 0x0000000900097306 */ /* 0x008ea40000101400 */
[----:B--2---:R-:W-:Y:S04]  /*0bb0*/  STG.E.64 desc[UR10][R4.64], R8 ;  /* 0x0000000804007986 */ /* 0x004fe8000c101b0a */
[----:B------:R-:W2:Y:S04]  /*0bc0*/  LDG.E.S8 R10, desc[UR10][R2.64+0x2] ;  /* 0x0000020a020a7981 */ /* 0x000ea8000c1e1300 */
[----:B------:R-:W3:Y:S01]  /*0bd0*/  LDG.E.S8 R11, desc[UR10][R2.64+0x3] ;  /* 0x0000030a020b7981 */ /* 0x000ee2000c1e1300 */
[----:B0-----:R-:W-:-:S04]  /*0be0*/  IADD3 R6, P0, PT, R6, UR4, RZ ;  /* 0x0000000406067c10 */ /* 0x001fc8000ff1e0ff */
[----:B------:R-:W-:Y:S01]  /*0bf0*/  IADD3.X R7, PT, PT, R7, UR5, RZ, P0, !PT ;  /* 0x0000000507077c10 */ /* 0x000fe200087fe4ff */
[----:B--2---:R-:W-:Y:S08]  /*0c00*/  I2F.S16 R10, R10 ;  /* 0x0000000a000a7306 */ /* 0x004ff00000101400 */
[----:B---3--:R-:W0:Y:S02]  /*0c10*/  I2F.S16 R11, R11 ;  /* 0x0000000b000b7306 */ /* 0x008e240000101400 */
[----:B0-----:R-:W-:Y:S01]  /*0c20*/  STG.E.64 desc[UR10][R6.64], R10 ;  /* 0x0000000a06007986 */ /* 0x001fe2000c101b0a */
[----:B------:R-:W-:Y:S05]  /*0c30*/  EXIT ;  /* 0x000000000000794d */ /* 0x000fea0003800000 */
.L_x_33:
        /* <DEDUP_REMOVED lines=12> */
.L_x_42:


//--------------------- .text._Z18unpack8bitcomplex2PKaP6float2S2_ --------------------------
	.section	.text._Z18unpack8bitcomplex2PKaP6float2S2_,"ax",@progbits
	.align	128
        .global         _Z18unpack8bitcomplex2PKaP6float2S2_
        .type           _Z18unpack8bitcomplex2PKaP6float2S2_,@function
        .size           _Z18unpack8bitcomplex2PKaP6float2S2_,(.L_x_43 - _Z18unpack8bitcomplex2PKaP6float2S2_)
        .other          _Z18unpack8bitcomplex2PKaP6float2S2_,@"STO_CUDA_ENTRY STV_DEFAULT"
_Z18unpack8bitcomplex2PKaP6float2S2_:
.text._Z18unpack8bitcomplex2PKaP6float2S2_:
        /* <DEDUP_REMOVED lines=10> */
[----:B--2---:R-:W2:Y:S04]  /*00a0*/  LDG.E.S8 R0, desc[UR4][R2.64] ;  /* 0x0000000402007981 */ /* 0x004ea8000c1e1300 */
[----:B------:R-:W5:Y:S01]  /*00b0*/  LDG.E.S8 R11, desc[UR4][R2.64+0x1] ;  /* 0x00000104020b7981 */ /* 0x000f62000c1e1300 */
[C---:B---3--:R-:W-:Y:S01]  /*00c0*/  IMAD.WIDE.U32 R4, R9.reuse, 0x8, R4 ;  /* 0x0000000809047825 */ /* 0x048fe200078e0004 */
[----:B--2---:R-:W-:Y:S08]  /*00d0*/  I2F.S16 R10, R0 ;  /* 0x00000000000a7306 */ /* 0x004ff00000101400 */
[----:B-----5:R-:W0:Y:S02]  /*00e0*/  I2F.S16 R11, R11 ;  /* 0x0000000b000b7306 */ /* 0x020e240000101400 */
[----:B0-----:R-:W-:Y:S04]  /*00f0*/  STG.E.64 desc[UR4][R4.64], R10 ;  /* 0x0000000a04007986 */ /* 0x001fe8000c101b04 */
[----:B------:R-:W2:Y:S04]  /*0100*/  LDG.E.S8 R8, desc[UR4][R2.64+0x2] ;  /* 0x0000020402087981 */ /* 0x000ea8000c1e1300 */
[----:B------:R-:W3:Y:S01]  /*0110*/  LDG.E.S8 R13, desc[UR4][R2.64+0x3] ;  /* 0x00000304020d7981 */ /* 0x000ee2000c1e1300 */
[----:B----4-:R-:W-:Y:S01]  /*0120*/  IMAD.WIDE.U32 R6, R9, 0x8, R6 ;  /* 0x0000000809067825 */ /* 0x010fe200078e0006 */
[----:B--2---:R-:W-:Y:S08]  /*0130*/  I2F.S16 R12, R8 ;  /* 0x00000008000c7306 */ /* 0x004ff00000101400 */
[----:B---3--:R-:W0:Y:S02]  /*0140*/  I2F.S16 R13, R13 ;  /* 0x0000000d000d7306 */ /* 0x008e240000101400 */
[----:B0-----:R-:W-:Y:S01]  /*0150*/  STG.E.64 desc[UR4][R6.64], R12 ;  /* 0x0000000c06007986 */ /* 0x001fe2000c101b04 */
[----:B------:R-:W-:Y:S05]  /*0160*/  EXIT ;  /* 0x000000000000794d */ /* 0x000fea0003800000 */
.L_x_34:
        /* <DEDUP_REMOVED lines=9> */
.L_x_43:


//--------------------- .text._Z17unpack8bitcomplexPKaP6float2 --------------------------
	.section	.text._Z17unpack8bitcomplexPKaP6float2,"ax",@progbits
	.align	128
        .global         _Z17unpack8bitcomplexPKaP6float2
        .type           _Z17unpack8bitcomplexPKaP6float2,@function
        .size           _Z17unpack8bitcomplexPKaP6float2,(.L_x_44 - _Z17unpack8bitcomplexPKaP6float2)
        .other          _Z17unpack8bitcomplexPKaP6float2,@"STO_CUDA_ENTRY STV_DEFAULT"
_Z17unpack8bitcomplexPKaP6float2:
.text._Z17unpack8bitcomplexPKaP6float2:
        /* <DEDUP_REMOVED lines=9> */
[----:B--2---:R-:W2:Y:S04]  /*0090*/  LDG.E.S8 R0, desc[UR4][R2.64] ;  /* 0x0000000402007981 */ /* 0x004ea8000c1e1300 */
[----:B------:R-:W4:Y:S01]  /*00a0*/  LDG.E.S8 R9, desc[UR4][R2.64+0x1] ;  /* 0x0000010402097981 */ /* 0x000f22000c1e1300 */
[----:B---3--:R-:W-:Y:S01]  /*00b0*/  IMAD.WIDE.U32 R4, R7, 0x8, R4 ;  /* 0x0000000807047825 */ /* 0x008fe200078e0004 */
[----:B--2---:R-:W-:Y:S08]  /*00c0*/  I2F.S16 R8, R0 ;  /* 0x0000000000087306 */ /* 0x004ff00000101400 */
[----:B----4-:R-:W0:Y:S02]  /*00d0*/  I2F.S16 R9, R9 ;  /* 0x0000000900097306 */ /* 0x010e240000101400 */
[----:B0-----:R-:W-:Y:S01]  /*00e0*/  STG.E.64 desc[UR4][R4.64], R8 ;  /* 0x0000000804007986 */ /* 0x001fe2000c101b04 */
[----:B------:R-:W-:Y:S05]  /*00f0*/  EXIT ;  /* 0x000000000000794d */ /* 0x000fea0003800000 */
.L_x_35:
        /* <DEDUP_REMOVED lines=16> */
.L_x_44:


//--------------------- .nv.global.init           --------------------------
	.section	.nv.global.init,"aw",@progbits
	.align	4
.nv.global.init:
	.type		__cudart_i2opi_f,@object
	.size		__cudart_i2opi_f,(.L_0 - __cudart_i2opi_f)
__cudart_i2opi_f:
        /*0000*/ 	.byte	0x41, 0x90, 0x43, 0x3c, 0x99, 0x95, 0x62, 0xdb, 0xc0, 0xdd, 0x34, 0xf5, 0xd1, 0x57, 0x27, 0xfc
        /*0010*/ 	.byte	0x29, 0x15, 0x44, 0x4e, 0x6e, 0x83, 0xf9, 0xa2
.L_0:


//--------------------- .nv.shared.reserved.0     --------------------------
	.section	.nv.shared.reserved.0,"aw",@nobits
	.weak		__nv_reservedSMEM_offset_0_alias
	.size		__nv_reservedSMEM_offset_0_alias, 0, 64
	.other		__nv_reservedSMEM_offset_0_alias,@"STO_CUDA_RESERVED_SHARED STV_DEFAULT"
__nv_reservedSMEM_offset_0_alias:
	.zero		0
	.zero		64


//--------------------- .nv.constant0._Z15PowerAccumulateP6float2S0_P6float4i --------------------------
	.section	.nv.constant0._Z15PowerAccumulateP6float2S0_P6float4i,"a",@progbits
	.sectionflags	@""
	.align	4
.nv.constant0._Z15PowerAccumulateP6float2S0_P6float4i:
	.zero		924


//--------------------- .nv.constant0._Z10AccumulateP6float4S0_i --------------------------
	.section	.nv.constant0._Z10AccumulateP6float4S0_i,"a",@progbits
	.sectionflags	@""
	.align	4
.nv.constant0._Z10AccumulateP6float4S0_i:
	.zero		916


//--------------------- .nv.constant0._Z5PowerP6float2S0_P6float4 --------------------------
	.section	.nv.constant0._Z5PowerP6float2S0_P6float4,"a",@progbits
	.sectionflags	@""
	.align	4
.nv.constant0._Z5PowerP6float2S0_P6float4:
	.zero		920


//--------------------- .nv.constant0._Z16PowerInterleavedP6float4S0_ --------------------------
	.section	.nv.constant0._Z16PowerInterleavedP6float4S0_,"a",@progbits
	.sectionflags	@""
	.align	4
.nv.constant0._Z16PowerInterleavedP6float4S0_:
	.zero		912


//--------------------- .nv.constant0._Z9fillArrayPai --------------------------
	.section	.nv.constant0._Z9fillArrayPai,"a",@progbits
	.sectionflags	@""
	.align	4
.nv.constant0._Z9fillArrayPai:
	.zero		908


//--------------------- .nv.constant0._Z18unpack8bitcomplex3PKaP6float2S2_i --------------------------
	.section	.nv.constant0._Z18unpack8bitcomplex3PKaP6float2S2_i,"a",@progbits
	.sectionflags	@""
	.align	4
.nv.constant0._Z18unpack8bitcomplex3PKaP6float2S2_i:
	.zero		924


//--------------------- .nv.constant0._Z18unpack8bitcomplex2PKaP6float2S2_ --------------------------
	.section	.nv.constant0._Z18unpack8bitcomplex2PKaP6float2S2_,"a",@progbits
	.sectionflags	@""
	.align	4
.nv.constant0._Z18unpack8bitcomplex2PKaP6float2S2_:
	.zero		920


//--------------------- .nv.constant0._Z17unpack8bitcomplexPKaP6float2 --------------------------
	.section	.nv.constant0._Z17unpack8bitcomplexPKaP6float2,"a",@progbits
	.sectionflags	@""
	.align	4
.nv.constant0._Z17unpack8bitcomplexPKaP6float2:
	.zero		912


//--------------------- SYMBOLS --------------------------

	.type		.nv.reservedSmem.offset0,@object
	.size		.nv.reservedSmem.offset0,0x4
